//
// Generated by NVIDIA NVVM Compiler
//
// Compiler Build ID: CL-36424714
// Cuda compilation tools, release 13.0, V13.0.88
// Based on NVVM 20.0.0
//

.version 9.0
.target sm_100
.address_size 64

	// .globl	main_kernel0
// _ZZ12main_kernel0E8A_shared has been demoted
// _ZZ12main_kernel0E8B_shared has been demoted

.visible .entry main_kernel0(
	.param .u64 .ptr .align 1 main_kernel0_param_0,
	.param .u64 .ptr .align 1 main_kernel0_param_1,
	.param .u64 .ptr .align 1 main_kernel0_param_2
)
.maxntid 64
{
	.reg .pred 	%p<17>;
	.reg .b16 	%rs<11>;
	.reg .b32 	%r<152>;
	.reg .b32 	%f<1138>;
	.reg .b64 	%rd<55>;
	// demoted variable
	.shared .align 4 .b8 _ZZ12main_kernel0E8A_shared[3072];
	// demoted variable
	.shared .align 4 .b8 _ZZ12main_kernel0E8B_shared[12288];
	ld.param.u64 	%rd3, [main_kernel0_param_0];
	ld.param.u64 	%rd25, [main_kernel0_param_1];
	mov.u32 	%r1, %tid.x;
	shl.b32 	%r2, %r1, 2;
	mul.wide.u32 	%rd26, %r2, 4;
	mov.u32 	%r54, _ZZ12main_kernel0E8A_shared;
	cvt.u64.u32 	%rd27, %r54;
	cvta.shared.u64 	%rd28, %rd27;
	add.s64 	%rd5, %rd28, %rd26;
	// begin inline asm
	{ .reg .u64 addr; cvta.to.shared.u64 addr, %rd5; cvt.u32.u64 %r33, addr; }

	// end inline asm
	mov.u32 	%r55, %ctaid.x;
	mul.hi.u32 	%r56, %r55, 715827883;
	shr.u32 	%r3, %r56, 2;
	shr.u32 	%r57, %r1, 1;
	mul.lo.s32 	%r58, %r57, 768;
	mad.lo.s32 	%r59, %r3, 24576, %r58;
	and.b32  	%r60, %r2, 4;
	or.b32  	%r4, %r59, %r60;
	mul.wide.u32 	%rd29, %r4, 4;
	add.s64 	%rd6, %rd3, %rd29;
	// begin inline asm
	cp.async.cg.shared.global [%r33], [%rd6], 16;
	// end inline asm
	mov.u32 	%r61, _ZZ12main_kernel0E8B_shared;
	cvt.u64.u32 	%rd30, %r61;
	cvta.shared.u64 	%rd31, %rd30;
	add.s64 	%rd7, %rd31, %rd26;
	// begin inline asm
	{ .reg .u64 addr; cvta.to.shared.u64 addr, %rd7; cvt.u32.u64 %r35, addr; }

	// end inline asm
	shr.u32 	%r62, %r1, 5;
	mul.lo.s32 	%r63, %r3, 24;
	sub.s32 	%r64, %r55, %r63;
	shl.b32 	%r5, %r64, 7;
	mad.lo.s32 	%r65, %r62, 3072, %r5;
	and.b32  	%r66, %r2, 124;
	or.b32  	%r67, %r65, %r66;
	mul.wide.u32 	%rd32, %r67, 4;
	add.s64 	%rd8, %rd25, %rd32;
	// begin inline asm
	cp.async.cg.shared.global [%r35], [%rd8], 16;
	// end inline asm
	add.s64 	%rd9, %rd7, 1024;
	// begin inline asm
	{ .reg .u64 addr; cvta.to.shared.u64 addr, %rd9; cvt.u32.u64 %r37, addr; }

	// end inline asm
	add.s64 	%rd10, %rd8, 24576;
	// begin inline asm
	cp.async.cg.shared.global [%r37], [%rd10], 16;
	// end inline asm
	add.s64 	%rd11, %rd7, 2048;
	// begin inline asm
	{ .reg .u64 addr; cvta.to.shared.u64 addr, %rd11; cvt.u32.u64 %r39, addr; }

	// end inline asm
	add.s64 	%rd12, %rd8, 49152;
	// begin inline asm
	cp.async.cg.shared.global [%r39], [%rd12], 16;
	// end inline asm
	add.s64 	%rd13, %rd7, 3072;
	// begin inline asm
	{ .reg .u64 addr; cvta.to.shared.u64 addr, %rd13; cvt.u32.u64 %r41, addr; }

	// end inline asm
	add.s64 	%rd14, %rd8, 73728;
	// begin inline asm
	cp.async.cg.shared.global [%r41], [%rd14], 16;
	// end inline asm
	// begin inline asm
	cp.async.commit_group;
	// end inline asm
	add.s64 	%rd15, %rd5, 1024;
	// begin inline asm
	{ .reg .u64 addr; cvta.to.shared.u64 addr, %rd15; cvt.u32.u64 %r43, addr; }

	// end inline asm
	add.s64 	%rd16, %rd6, 32;
	// begin inline asm
	cp.async.cg.shared.global [%r43], [%rd16], 16;
	// end inline asm
	add.s64 	%rd17, %rd7, 4096;
	// begin inline asm
	{ .reg .u64 addr; cvta.to.shared.u64 addr, %rd17; cvt.u32.u64 %r45, addr; }

	// end inline asm
	add.s64 	%rd18, %rd8, 98304;
	// begin inline asm
	cp.async.cg.shared.global [%r45], [%rd18], 16;
	// end inline asm
	add.s64 	%rd19, %rd7, 5120;
	// begin inline asm
	{ .reg .u64 addr; cvta.to.shared.u64 addr, %rd19; cvt.u32.u64 %r47, addr; }

	// end inline asm
	add.s64 	%rd20, %rd8, 122880;
	// begin inline asm
	cp.async.cg.shared.global [%r47], [%rd20], 16;
	// end inline asm
	add.s64 	%rd21, %rd7, 6144;
	// begin inline asm
	{ .reg .u64 addr; cvta.to.shared.u64 addr, %rd21; cvt.u32.u64 %r49, addr; }

	// end inline asm
	add.s64 	%rd22, %rd8, 147456;
	// begin inline asm
	cp.async.cg.shared.global [%r49], [%rd22], 16;
	// end inline asm
	add.s64 	%rd23, %rd7, 7168;
	// begin inline asm
	{ .reg .u64 addr; cvta.to.shared.u64 addr, %rd23; cvt.u32.u64 %r51, addr; }

	// end inline asm
	add.s64 	%rd24, %rd8, 172032;
	// begin inline asm
	cp.async.cg.shared.global [%r51], [%rd24], 16;
	// end inline asm
	// begin inline asm
	cp.async.commit_group;
	// end inline asm
	mov.b32 	%r143, 0;
	mov.f32 	%f818, 0f00000000;
	mov.f32 	%f819, %f818;
	mov.f32 	%f820, %f818;
	mov.f32 	%f821, %f818;
	mov.f32 	%f822, %f818;
	mov.f32 	%f823, %f818;
	mov.f32 	%f824, %f818;
	mov.f32 	%f825, %f818;
	mov.f32 	%f826, %f818;
	mov.f32 	%f827, %f818;
	mov.f32 	%f828, %f818;
	mov.f32 	%f829, %f818;
	mov.f32 	%f830, %f818;
	mov.f32 	%f831, %f818;
	mov.f32 	%f832, %f818;
	mov.f32 	%f833, %f818;
	mov.f32 	%f834, %f818;
	mov.f32 	%f835, %f818;
	mov.f32 	%f836, %f818;
	mov.f32 	%f837, %f818;
	mov.f32 	%f838, %f818;
	mov.f32 	%f839, %f818;
	mov.f32 	%f840, %f818;
	mov.f32 	%f841, %f818;
	mov.f32 	%f842, %f818;
	mov.f32 	%f843, %f818;
	mov.f32 	%f844, %f818;
	mov.f32 	%f845, %f818;
	mov.f32 	%f846, %f818;
	mov.f32 	%f847, %f818;
	mov.f32 	%f848, %f818;
	mov.f32 	%f849, %f818;
	mov.f32 	%f850, %f818;
	mov.f32 	%f851, %f818;
	mov.f32 	%f852, %f818;
	mov.f32 	%f853, %f818;
	mov.f32 	%f854, %f818;
	mov.f32 	%f855, %f818;
	mov.f32 	%f856, %f818;
	mov.f32 	%f857, %f818;
	mov.f32 	%f858, %f818;
	mov.f32 	%f859, %f818;
	mov.f32 	%f860, %f818;
	mov.f32 	%f861, %f818;
	mov.f32 	%f862, %f818;
	mov.f32 	%f863, %f818;
	mov.f32 	%f864, %f818;
	mov.f32 	%f865, %f818;
	mov.f32 	%f866, %f818;
	mov.f32 	%f867, %f818;
	mov.f32 	%f868, %f818;
	mov.f32 	%f869, %f818;
	mov.f32 	%f870, %f818;
	mov.f32 	%f871, %f818;
	mov.f32 	%f872, %f818;
	mov.f32 	%f873, %f818;
	mov.f32 	%f874, %f818;
	mov.f32 	%f875, %f818;
	mov.f32 	%f876, %f818;
	mov.f32 	%f877, %f818;
	mov.f32 	%f878, %f818;
	mov.f32 	%f879, %f818;
	mov.f32 	%f880, %f818;
	mov.f32 	%f881, %f818;
$L__BB0_1:
	bar.sync 	0;
	cvt.u16.u32 	%rs1, %r143;
	add.s16 	%rs2, %rs1, 2;
	and.b16  	%rs3, %rs2, 255;
	mul.lo.s16 	%rs4, %rs3, 171;
	shr.u16 	%rs5, %rs4, 9;
	mul.lo.s16 	%rs6, %rs5, 3;
	sub.s16 	%rs7, %rs2, %rs6;
	and.b16  	%rs8, %rs7, 255;
	mul.wide.u16 	%r79, %rs8, 256;
	or.b32  	%r80, %r79, %r2;
	mul.wide.u32 	%rd43, %r79, 4;
	add.s64 	%rd33, %rd5, %rd43;
	// begin inline asm
	{ .reg .u64 addr; cvta.to.shared.u64 addr, %rd33; cvt.u32.u64 %r68, addr; }

	// end inline asm
	shl.b32 	%r81, %r143, 3;
	add.s32 	%r82, %r4, %r81;
	mul.wide.u32 	%rd44, %r82, 4;
	add.s64 	%rd45, %rd3, %rd44;
	add.s64 	%rd34, %rd45, 64;
	// begin inline asm
	cp.async.cg.shared.global [%r68], [%rd34], 16;
	// end inline asm
	mul.wide.u16 	%r83, %rs8, 768;
	add.s32 	%r84, %r80, %r83;
	mul.wide.u32 	%rd46, %r84, 4;
	mov.u32 	%r85, _ZZ12main_kernel0E8B_shared;
	cvt.u64.u32 	%rd47, %r85;
	cvta.shared.u64 	%rd48, %rd47;
	add.s64 	%rd35, %rd48, %rd46;
	// begin inline asm
	{ .reg .u64 addr; cvta.to.shared.u64 addr, %rd35; cvt.u32.u64 %r70, addr; }

	// end inline asm
	mul.lo.s32 	%r86, %r143, 24576;
	mul.wide.s32 	%rd49, %r86, 4;
	add.s64 	%rd50, %rd8, %rd49;
	add.s64 	%rd36, %rd50, 196608;
	// begin inline asm
	cp.async.cg.shared.global [%r70], [%rd36], 16;
	// end inline asm
	add.s64 	%rd37, %rd35, 1024;
	// begin inline asm
	{ .reg .u64 addr; cvta.to.shared.u64 addr, %rd37; cvt.u32.u64 %r72, addr; }

	// end inline asm
	add.s64 	%rd38, %rd50, 221184;
	// begin inline asm
	cp.async.cg.shared.global [%r72], [%rd38], 16;
	// end inline asm
	add.s64 	%rd39, %rd35, 2048;
	// begin inline asm
	{ .reg .u64 addr; cvta.to.shared.u64 addr, %rd39; cvt.u32.u64 %r74, addr; }

	// end inline asm
	add.s64 	%rd40, %rd50, 245760;
	// begin inline asm
	cp.async.cg.shared.global [%r74], [%rd40], 16;
	// end inline asm
	add.s64 	%rd41, %rd35, 3072;
	// begin inline asm
	{ .reg .u64 addr; cvta.to.shared.u64 addr, %rd41; cvt.u32.u64 %r76, addr; }

	// end inline asm
	add.s64 	%rd42, %rd50, 270336;
	// begin inline asm
	cp.async.cg.shared.global [%r76], [%rd42], 16;
	// end inline asm
	// begin inline asm
	cp.async.commit_group;
	// end inline asm
	// begin inline asm
	cp.async.wait_group 2;
	// end inline asm
	bar.sync 	0;
	mul.hi.u32 	%r87, %r143, -1431655765;
	shr.u32 	%r88, %r87, 1;
	mul.lo.s32 	%r89, %r88, 3;
	sub.s32 	%r90, %r143, %r89;
	shl.b32 	%r91, %r90, 8;
	shr.u32 	%r92, %r1, 1;
	and.b32  	%r93, %r92, 24;
	or.b32  	%r7, %r91, %r93;
	shl.b32 	%r94, %r90, 10;
	shl.b32 	%r95, %r1, 1;
	and.b32  	%r96, %r95, 30;
	or.b32  	%r8, %r94, %r96;
	mov.b32 	%r144, 0;
	mov.pred 	%p14, -1;
$L__BB0_2:
	mov.pred 	%p1, %p14;
	shl.b32 	%r98, %r144, 2;
	add.s32 	%r10, %r7, %r98;
	shl.b32 	%r99, %r144, 9;
	add.s32 	%r11, %r8, %r99;
	mov.b32 	%r145, 0;
$L__BB0_3:
	add.s32 	%r100, %r10, %r145;
	shl.b32 	%r101, %r145, 7;
	add.s32 	%r102, %r11, %r101;
	shl.b32 	%r103, %r100, 2;
	mov.u32 	%r104, _ZZ12main_kernel0E8A_shared;
	add.s32 	%r105, %r104, %r103;
	ld.shared.f32 	%f642, [%r105];
	shl.b32 	%r106, %r102, 2;
	mov.u32 	%r107, _ZZ12main_kernel0E8B_shared;
	add.s32 	%r108, %r107, %r106;
	ld.shared.f32 	%f643, [%r108];
	fma.rn.f32 	%f881, %f642, %f643, %f881;
	ld.shared.f32 	%f644, [%r108+128];
	fma.rn.f32 	%f879, %f642, %f644, %f879;
	ld.shared.f32 	%f645, [%r108+256];
	fma.rn.f32 	%f877, %f642, %f645, %f877;
	ld.shared.f32 	%f646, [%r108+384];
	fma.rn.f32 	%f875, %f642, %f646, %f875;
	ld.shared.f32 	%f647, [%r105+128];
	fma.rn.f32 	%f873, %f647, %f643, %f873;
	fma.rn.f32 	%f871, %f647, %f644, %f871;
	fma.rn.f32 	%f869, %f647, %f645, %f869;
	fma.rn.f32 	%f867, %f647, %f646, %f867;
	ld.shared.f32 	%f648, [%r105+256];
	fma.rn.f32 	%f865, %f648, %f643, %f865;
	fma.rn.f32 	%f863, %f648, %f644, %f863;
	fma.rn.f32 	%f861, %f648, %f645, %f861;
	fma.rn.f32 	%f859, %f648, %f646, %f859;
	ld.shared.f32 	%f649, [%r105+384];
	fma.rn.f32 	%f857, %f649, %f643, %f857;
	fma.rn.f32 	%f855, %f649, %f644, %f855;
	fma.rn.f32 	%f853, %f649, %f645, %f853;
	fma.rn.f32 	%f851, %f649, %f646, %f851;
	ld.shared.f32 	%f650, [%r105+512];
	fma.rn.f32 	%f849, %f650, %f643, %f849;
	fma.rn.f32 	%f847, %f650, %f644, %f847;
	fma.rn.f32 	%f845, %f650, %f645, %f845;
	fma.rn.f32 	%f843, %f650, %f646, %f843;
	ld.shared.f32 	%f651, [%r105+640];
	fma.rn.f32 	%f841, %f651, %f643, %f841;
	fma.rn.f32 	%f839, %f651, %f644, %f839;
	fma.rn.f32 	%f837, %f651, %f645, %f837;
	fma.rn.f32 	%f835, %f651, %f646, %f835;
	ld.shared.f32 	%f652, [%r105+768];
	fma.rn.f32 	%f833, %f652, %f643, %f833;
	fma.rn.f32 	%f831, %f652, %f644, %f831;
	fma.rn.f32 	%f829, %f652, %f645, %f829;
	fma.rn.f32 	%f827, %f652, %f646, %f827;
	ld.shared.f32 	%f653, [%r105+896];
	fma.rn.f32 	%f825, %f653, %f643, %f825;
	fma.rn.f32 	%f823, %f653, %f644, %f823;
	fma.rn.f32 	%f821, %f653, %f645, %f821;
	fma.rn.f32 	%f819, %f653, %f646, %f819;
	ld.shared.f32 	%f654, [%r108+4];
	fma.rn.f32 	%f880, %f642, %f654, %f880;
	ld.shared.f32 	%f655, [%r108+132];
	fma.rn.f32 	%f878, %f642, %f655, %f878;
	ld.shared.f32 	%f656, [%r108+260];
	fma.rn.f32 	%f876, %f642, %f656, %f876;
	ld.shared.f32 	%f657, [%r108+388];
	fma.rn.f32 	%f874, %f642, %f657, %f874;
	fma.rn.f32 	%f872, %f647, %f654, %f872;
	fma.rn.f32 	%f870, %f647, %f655, %f870;
	fma.rn.f32 	%f868, %f647, %f656, %f868;
	fma.rn.f32 	%f866, %f647, %f657, %f866;
	fma.rn.f32 	%f864, %f648, %f654, %f864;
	fma.rn.f32 	%f862, %f648, %f655, %f862;
	fma.rn.f32 	%f860, %f648, %f656, %f860;
	fma.rn.f32 	%f858, %f648, %f657, %f858;
	fma.rn.f32 	%f856, %f649, %f654, %f856;
	fma.rn.f32 	%f854, %f649, %f655, %f854;
	fma.rn.f32 	%f852, %f649, %f656, %f852;
	fma.rn.f32 	%f850, %f649, %f657, %f850;
	fma.rn.f32 	%f848, %f650, %f654, %f848;
	fma.rn.f32 	%f846, %f650, %f655, %f846;
	fma.rn.f32 	%f844, %f650, %f656, %f844;
	fma.rn.f32 	%f842, %f650, %f657, %f842;
	fma.rn.f32 	%f840, %f651, %f654, %f840;
	fma.rn.f32 	%f838, %f651, %f655, %f838;
	fma.rn.f32 	%f836, %f651, %f656, %f836;
	fma.rn.f32 	%f834, %f651, %f657, %f834;
	fma.rn.f32 	%f832, %f652, %f654, %f832;
	fma.rn.f32 	%f830, %f652, %f655, %f830;
	fma.rn.f32 	%f828, %f652, %f656, %f828;
	fma.rn.f32 	%f826, %f652, %f657, %f826;
	fma.rn.f32 	%f824, %f653, %f654, %f824;
	fma.rn.f32 	%f822, %f653, %f655, %f822;
	fma.rn.f32 	%f820, %f653, %f656, %f820;
	fma.rn.f32 	%f818, %f653, %f657, %f818;
	add.s32 	%r145, %r145, 1;
	setp.ne.s32 	%p5, %r145, 4;
	@%p5 bra 	$L__BB0_3;
	mov.b32 	%r144, 1;
	mov.pred 	%p14, 0;
	@%p1 bra 	$L__BB0_2;
	add.s32 	%r143, %r143, 1;
	setp.ne.s32 	%p7, %r143, 94;
	@%p7 bra 	$L__BB0_1;
	// begin inline asm
	cp.async.wait_group 1;
	// end inline asm
	bar.sync 	0;
	mov.b32 	%r146, 0;
	mov.pred 	%p15, -1;
$L__BB0_7:
	mov.pred 	%p2, %p15;
	shl.b32 	%r16, %r146, 2;
	shl.b32 	%r17, %r146, 9;
	mov.b32 	%r147, 0;
$L__BB0_8:
	shr.u32 	%r112, %r1, 1;
	and.b32  	%r113, %r112, 24;
	add.s32 	%r114, %r113, %r16;
	add.s32 	%r115, %r114, %r147;
	shl.b32 	%r116, %r147, 7;
	shl.b32 	%r117, %r1, 1;
	and.b32  	%r19, %r117, 30;
	add.s32 	%r118, %r19, %r17;
	add.s32 	%r119, %r118, %r116;
	shl.b32 	%r120, %r115, 2;
	add.s32 	%r122, %r104, %r120;
	ld.shared.f32 	%f658, [%r122+1024];
	shl.b32 	%r123, %r119, 2;
	add.s32 	%r125, %r107, %r123;
	ld.shared.f32 	%f659, [%r125+4096];
	fma.rn.f32 	%f881, %f658, %f659, %f881;
	ld.shared.f32 	%f660, [%r125+4224];
	fma.rn.f32 	%f879, %f658, %f660, %f879;
	ld.shared.f32 	%f661, [%r125+4352];
	fma.rn.f32 	%f877, %f658, %f661, %f877;
	ld.shared.f32 	%f662, [%r125+4480];
	fma.rn.f32 	%f875, %f658, %f662, %f875;
	ld.shared.f32 	%f663, [%r122+1152];
	fma.rn.f32 	%f873, %f663, %f659, %f873;
	fma.rn.f32 	%f871, %f663, %f660, %f871;
	fma.rn.f32 	%f869, %f663, %f661, %f869;
	fma.rn.f32 	%f867, %f663, %f662, %f867;
	ld.shared.f32 	%f664, [%r122+1280];
	fma.rn.f32 	%f865, %f664, %f659, %f865;
	fma.rn.f32 	%f863, %f664, %f660, %f863;
	fma.rn.f32 	%f861, %f664, %f661, %f861;
	fma.rn.f32 	%f859, %f664, %f662, %f859;
	ld.shared.f32 	%f665, [%r122+1408];
	fma.rn.f32 	%f857, %f665, %f659, %f857;
	fma.rn.f32 	%f855, %f665, %f660, %f855;
	fma.rn.f32 	%f853, %f665, %f661, %f853;
	fma.rn.f32 	%f851, %f665, %f662, %f851;
	ld.shared.f32 	%f666, [%r122+1536];
	fma.rn.f32 	%f849, %f666, %f659, %f849;
	fma.rn.f32 	%f847, %f666, %f660, %f847;
	fma.rn.f32 	%f845, %f666, %f661, %f845;
	fma.rn.f32 	%f843, %f666, %f662, %f843;
	ld.shared.f32 	%f667, [%r122+1664];
	fma.rn.f32 	%f841, %f667, %f659, %f841;
	fma.rn.f32 	%f839, %f667, %f660, %f839;
	fma.rn.f32 	%f837, %f667, %f661, %f837;
	fma.rn.f32 	%f835, %f667, %f662, %f835;
	ld.shared.f32 	%f668, [%r122+1792];
	fma.rn.f32 	%f833, %f668, %f659, %f833;
	fma.rn.f32 	%f831, %f668, %f660, %f831;
	fma.rn.f32 	%f829, %f668, %f661, %f829;
	fma.rn.f32 	%f827, %f668, %f662, %f827;
	ld.shared.f32 	%f669, [%r122+1920];
	fma.rn.f32 	%f825, %f669, %f659, %f825;
	fma.rn.f32 	%f823, %f669, %f660, %f823;
	fma.rn.f32 	%f821, %f669, %f661, %f821;
	fma.rn.f32 	%f819, %f669, %f662, %f819;
	ld.shared.f32 	%f670, [%r125+4100];
	fma.rn.f32 	%f880, %f658, %f670, %f880;
	ld.shared.f32 	%f671, [%r125+4228];
	fma.rn.f32 	%f878, %f658, %f671, %f878;
	ld.shared.f32 	%f672, [%r125+4356];
	fma.rn.f32 	%f876, %f658, %f672, %f876;
	ld.shared.f32 	%f673, [%r125+4484];
	fma.rn.f32 	%f874, %f658, %f673, %f874;
	fma.rn.f32 	%f872, %f663, %f670, %f872;
	fma.rn.f32 	%f870, %f663, %f671, %f870;
	fma.rn.f32 	%f868, %f663, %f672, %f868;
	fma.rn.f32 	%f866, %f663, %f673, %f866;
	fma.rn.f32 	%f864, %f664, %f670, %f864;
	fma.rn.f32 	%f862, %f664, %f671, %f862;
	fma.rn.f32 	%f860, %f664, %f672, %f860;
	fma.rn.f32 	%f858, %f664, %f673, %f858;
	fma.rn.f32 	%f856, %f665, %f670, %f856;
	fma.rn.f32 	%f854, %f665, %f671, %f854;
	fma.rn.f32 	%f852, %f665, %f672, %f852;
	fma.rn.f32 	%f850, %f665, %f673, %f850;
	fma.rn.f32 	%f848, %f666, %f670, %f848;
	fma.rn.f32 	%f846, %f666, %f671, %f846;
	fma.rn.f32 	%f844, %f666, %f672, %f844;
	fma.rn.f32 	%f842, %f666, %f673, %f842;
	fma.rn.f32 	%f840, %f667, %f670, %f840;
	fma.rn.f32 	%f838, %f667, %f671, %f838;
	fma.rn.f32 	%f836, %f667, %f672, %f836;
	fma.rn.f32 	%f834, %f667, %f673, %f834;
	fma.rn.f32 	%f832, %f668, %f670, %f832;
	fma.rn.f32 	%f830, %f668, %f671, %f830;
	fma.rn.f32 	%f828, %f668, %f672, %f828;
	fma.rn.f32 	%f826, %f668, %f673, %f826;
	fma.rn.f32 	%f824, %f669, %f670, %f824;
	fma.rn.f32 	%f822, %f669, %f671, %f822;
	fma.rn.f32 	%f820, %f669, %f672, %f820;
	fma.rn.f32 	%f818, %f669, %f673, %f818;
	add.s32 	%r147, %r147, 1;
	setp.ne.s32 	%p9, %r147, 4;
	@%p9 bra 	$L__BB0_8;
	mov.b32 	%r146, 1;
	mov.pred 	%p15, 0;
	@%p2 bra 	$L__BB0_7;
	// begin inline asm
	cp.async.wait_group 0;
	// end inline asm
	bar.sync 	0;
	cvt.u16.u32 	%rs9, %r1;
	and.b16  	%rs10, %rs9, 15;
	mul.wide.u16 	%r128, %rs10, 8;
	add.s32 	%r130, %r128, %r107;
	add.s32 	%r21, %r130, 8580;
	shr.u32 	%r22, %r1, 4;
	shl.b32 	%r131, %r22, 5;
	add.s32 	%r133, %r131, %r104;
	add.s32 	%r23, %r133, 2944;
	mov.b32 	%r148, 0;
	mov.pred 	%p16, -1;
$L__BB0_11:
	mov.pred 	%p3, %p16;
	shl.b32 	%r135, %r148, 11;
	add.s32 	%r151, %r21, %r135;
	shl.b32 	%r136, %r148, 4;
	add.s32 	%r149, %r23, %r136;
	mov.b32 	%r150, 8192;
$L__BB0_12:
	ld.shared.f32 	%f674, [%r149+-896];
	ld.shared.f32 	%f675, [%r151+-388];
	fma.rn.f32 	%f881, %f674, %f675, %f881;
	ld.shared.f32 	%f676, [%r151+-260];
	fma.rn.f32 	%f879, %f674, %f676, %f879;
	ld.shared.f32 	%f677, [%r151+-132];
	fma.rn.f32 	%f877, %f674, %f677, %f877;
	ld.shared.f32 	%f678, [%r151+-4];
	fma.rn.f32 	%f875, %f674, %f678, %f875;
	ld.shared.f32 	%f679, [%r149+-768];
	fma.rn.f32 	%f873, %f679, %f675, %f873;
	fma.rn.f32 	%f871, %f679, %f676, %f871;
	fma.rn.f32 	%f869, %f679, %f677, %f869;
	fma.rn.f32 	%f867, %f679, %f678, %f867;
	ld.shared.f32 	%f680, [%r149+-640];
	fma.rn.f32 	%f865, %f680, %f675, %f865;
	fma.rn.f32 	%f863, %f680, %f676, %f863;
	fma.rn.f32 	%f861, %f680, %f677, %f861;
	fma.rn.f32 	%f859, %f680, %f678, %f859;
	ld.shared.f32 	%f681, [%r149+-512];
	fma.rn.f32 	%f857, %f681, %f675, %f857;
	fma.rn.f32 	%f855, %f681, %f676, %f855;
	fma.rn.f32 	%f853, %f681, %f677, %f853;
	fma.rn.f32 	%f851, %f681, %f678, %f851;
	ld.shared.f32 	%f682, [%r149+-384];
	fma.rn.f32 	%f849, %f682, %f675, %f849;
	fma.rn.f32 	%f847, %f682, %f676, %f847;
	fma.rn.f32 	%f845, %f682, %f677, %f845;
	fma.rn.f32 	%f843, %f682, %f678, %f843;
	ld.shared.f32 	%f683, [%r149+-256];
	fma.rn.f32 	%f841, %f683, %f675, %f841;
	fma.rn.f32 	%f839, %f683, %f676, %f839;
	fma.rn.f32 	%f837, %f683, %f677, %f837;
	fma.rn.f32 	%f835, %f683, %f678, %f835;
	ld.shared.f32 	%f684, [%r149+-128];
	fma.rn.f32 	%f833, %f684, %f675, %f833;
	fma.rn.f32 	%f831, %f684, %f676, %f831;
	fma.rn.f32 	%f829, %f684, %f677, %f829;
	fma.rn.f32 	%f827, %f684, %f678, %f827;
	ld.shared.f32 	%f685, [%r149];
	fma.rn.f32 	%f825, %f685, %f675, %f825;
	fma.rn.f32 	%f823, %f685, %f676, %f823;
	fma.rn.f32 	%f821, %f685, %f677, %f821;
	fma.rn.f32 	%f819, %f685, %f678, %f819;
	ld.shared.f32 	%f686, [%r151+-384];
	fma.rn.f32 	%f880, %f674, %f686, %f880;
	ld.shared.f32 	%f687, [%r151+-256];
	fma.rn.f32 	%f878, %f674, %f687, %f878;
	ld.shared.f32 	%f688, [%r151+-128];
	fma.rn.f32 	%f876, %f674, %f688, %f876;
	ld.shared.f32 	%f689, [%r151];
	fma.rn.f32 	%f874, %f674, %f689, %f874;
	fma.rn.f32 	%f872, %f679, %f686, %f872;
	fma.rn.f32 	%f870, %f679, %f687, %f870;
	fma.rn.f32 	%f868, %f679, %f688, %f868;
	fma.rn.f32 	%f866, %f679, %f689, %f866;
	fma.rn.f32 	%f864, %f680, %f686, %f864;
	fma.rn.f32 	%f862, %f680, %f687, %f862;
	fma.rn.f32 	%f860, %f680, %f688, %f860;
	fma.rn.f32 	%f858, %f680, %f689, %f858;
	fma.rn.f32 	%f856, %f681, %f686, %f856;
	fma.rn.f32 	%f854, %f681, %f687, %f854;
	fma.rn.f32 	%f852, %f681, %f688, %f852;
	fma.rn.f32 	%f850, %f681, %f689, %f850;
	fma.rn.f32 	%f848, %f682, %f686, %f848;
	fma.rn.f32 	%f846, %f682, %f687, %f846;
	fma.rn.f32 	%f844, %f682, %f688, %f844;
	fma.rn.f32 	%f842, %f682, %f689, %f842;
	fma.rn.f32 	%f840, %f683, %f686, %f840;
	fma.rn.f32 	%f838, %f683, %f687, %f838;
	fma.rn.f32 	%f836, %f683, %f688, %f836;
	fma.rn.f32 	%f834, %f683, %f689, %f834;
	fma.rn.f32 	%f832, %f684, %f686, %f832;
	fma.rn.f32 	%f830, %f684, %f687, %f830;
	fma.rn.f32 	%f828, %f684, %f688, %f828;
	fma.rn.f32 	%f826, %f684, %f689, %f826;
	fma.rn.f32 	%f824, %f685, %f686, %f824;
	fma.rn.f32 	%f822, %f685, %f687, %f822;
	fma.rn.f32 	%f820, %f685, %f688, %f820;
	fma.rn.f32 	%f818, %f685, %f689, %f818;
	add.s32 	%r151, %r151, 512;
	add.s32 	%r150, %r150, 512;
	add.s32 	%r149, %r149, 4;
	setp.ne.s32 	%p12, %r150, 10240;
	@%p12 bra 	$L__BB0_12;
	mov.b32 	%r148, 1;
	mov.pred 	%p16, 0;
	@%p3 bra 	$L__BB0_11;
	ld.param.u64 	%rd54, [main_kernel0_param_2];
	cvta.to.global.u64 	%rd51, %rd54;
	mul.lo.s32 	%r138, %r3, 98304;
	mul.lo.s32 	%r139, %r22, 3072;
	or.b32  	%r140, %r139, %r138;
	add.s32 	%r141, %r140, %r5;
	add.s32 	%r142, %r141, %r19;
	mul.wide.u32 	%rd52, %r142, 4;
	add.s64 	%rd53, %rd51, %rd52;
	st.global.f32 	[%rd53], %f881;
	st.global.f32 	[%rd53+128], %f879;
	st.global.f32 	[%rd53+256], %f877;
	st.global.f32 	[%rd53+384], %f875;
	st.global.f32 	[%rd53+49152], %f873;
	st.global.f32 	[%rd53+49280], %f871;
	st.global.f32 	[%rd53+49408], %f869;
	st.global.f32 	[%rd53+49536], %f867;
	st.global.f32 	[%rd53+98304], %f865;
	st.global.f32 	[%rd53+98432], %f863;
	st.global.f32 	[%rd53+98560], %f861;
	st.global.f32 	[%rd53+98688], %f859;
	st.global.f32 	[%rd53+147456], %f857;
	st.global.f32 	[%rd53+147584], %f855;
	st.global.f32 	[%rd53+147712], %f853;
	st.global.f32 	[%rd53+147840], %f851;
	st.global.f32 	[%rd53+196608], %f849;
	st.global.f32 	[%rd53+196736], %f847;
	st.global.f32 	[%rd53+196864], %f845;
	st.global.f32 	[%rd53+196992], %f843;
	st.global.f32 	[%rd53+245760], %f841;
	st.global.f32 	[%rd53+245888], %f839;
	st.global.f32 	[%rd53+246016], %f837;
	st.global.f32 	[%rd53+246144], %f835;
	st.global.f32 	[%rd53+294912], %f833;
	st.global.f32 	[%rd53+295040], %f831;
	st.global.f32 	[%rd53+295168], %f829;
	st.global.f32 	[%rd53+295296], %f827;
	st.global.f32 	[%rd53+344064], %f825;
	st.global.f32 	[%rd53+344192], %f823;
	st.global.f32 	[%rd53+344320], %f821;
	st.global.f32 	[%rd53+344448], %f819;
	st.global.f32 	[%rd53+4], %f880;
	st.global.f32 	[%rd53+132], %f878;
	st.global.f32 	[%rd53+260], %f876;
	st.global.f32 	[%rd53+388], %f874;
	st.global.f32 	[%rd53+49156], %f872;
	st.global.f32 	[%rd53+49284], %f870;
	st.global.f32 	[%rd53+49412], %f868;
	st.global.f32 	[%rd53+49540], %f866;
	st.global.f32 	[%rd53+98308], %f864;
	st.global.f32 	[%rd53+98436], %f862;
	st.global.f32 	[%rd53+98564], %f860;
	st.global.f32 	[%rd53+98692], %f858;
	st.global.f32 	[%rd53+147460], %f856;
	st.global.f32 	[%rd53+147588], %f854;
	st.global.f32 	[%rd53+147716], %f852;
	st.global.f32 	[%rd53+147844], %f850;
	st.global.f32 	[%rd53+196612], %f848;
	st.global.f32 	[%rd53+196740], %f846;
	st.global.f32 	[%rd53+196868], %f844;
	st.global.f32 	[%rd53+196996], %f842;
	st.global.f32 	[%rd53+245764], %f840;
	st.global.f32 	[%rd53+245892], %f838;
	st.global.f32 	[%rd53+246020], %f836;
	st.global.f32 	[%rd53+246148], %f834;
	st.global.f32 	[%rd53+294916], %f832;
	st.global.f32 	[%rd53+295044], %f830;
	st.global.f32 	[%rd53+295172], %f828;
	st.global.f32 	[%rd53+295300], %f826;
	st.global.f32 	[%rd53+344068], %f824;
	st.global.f32 	[%rd53+344196], %f822;
	st.global.f32 	[%rd53+344324], %f820;
	st.global.f32 	[%rd53+344452], %f818;
	ret;

}


// ===== COMPILED SASS (sm_100) =====

	.target	sm_100

	.elftype	@"ET_EXEC"


//--------------------- .note.nv.tkinfo           --------------------------
	.section	.note.nv.tkinfo,"",@"SHT_NOTE"
	.sectionflags	@"SHF_NOTE_NV_TKINFO"
	.tkinfo
        /*0018*/ 	.word	0x00000002
        /*0030*/ 	.string	""
        /*0030*/ 	.string	"ptxas"
        /*0030*/ 	.string	"Cuda compilation tools, release 13.0, V13.0.88"
        /*0030*/ 	.string	"Build cuda_13.0.r13.0/compiler.36424714_0"
        /*0030*/ 	.string	"-arch sm_100 -m 64 "



//--------------------- .note.nv.cuinfo           --------------------------
	.section	.note.nv.cuinfo,"",@"SHT_NOTE"
	.sectionflags	@"SHF_NOTE_NV_CUINFO"
        /*0018*/ 	.short	0x0002
        /*001a*/ 	.short	0x0064
        /*001c*/ 	.short	0x0082
	.zero		2


//--------------------- .nv.info                  --------------------------
	.section	.nv.info,"",@"SHT_CUDA_INFO"
	.align	4


	//----- nvinfo : EIATTR_REGCOUNT
	.align		4
        /*0000*/ 	.byte	0x04, 0x2f
        /*0002*/ 	.short	(.L_1 - .L_0)
	.align		4
.L_0:
        /*0004*/ 	.word	index@(main_kernel0)
        /*0008*/ 	.word	0x0000007b


	//----- nvinfo : EIATTR_FRAME_SIZE
	.align		4
.L_1:
        /*000c*/ 	.byte	0x04, 0x11
        /*000e*/ 	.short	(.L_3 - .L_2)
	.align		4
.L_2:
        /*0010*/ 	.word	index@(main_kernel0)
        /*0014*/ 	.word	0x00000000


	//----- nvinfo : EIATTR_MIN_STACK_SIZE
	.align		4
.L_3:
        /*0018*/ 	.byte	0x04, 0x12
        /*001a*/ 	.short	(.L_5 - .L_4)
	.align		4
.L_4:
        /*001c*/ 	.word	index@(main_kernel0)
        /*0020*/ 	.word	0x00000000
.L_5:


//--------------------- .nv.compat                --------------------------
	.section	.nv.compat,"",@"SHT_CUDA_COMPAT_INFO"
	.align	4
        /*0000*/ 	.byte	0x02, 0x09, 0x00, 0x00, 0x02, 0x02, 0x01, 0x00, 0x02, 0x05, 0x05, 0x00, 0x03, 0x07, 0x01, 0x01
        /*0010*/ 	.byte	0x02, 0x03, 0x00, 0x00, 0x02, 0x06, 0x01, 0x00, 0x04, 0x0b, 0x08, 0x00, 0x09, 0x00, 0x00, 0x00
        /*0020*/ 	.byte	0x00, 0x00, 0x00, 0x00


//--------------------- .nv.info.main_kernel0     --------------------------
	.section	.nv.info.main_kernel0,"",@"SHT_CUDA_INFO"
	.sectionflags	@""
	.align	4


	//----- nvinfo : EIATTR_CUDA_API_VERSION
	.align		4
        /*0000*/ 	.byte	0x04, 0x37
        /*0002*/ 	.short	(.L_7 - .L_6)
.L_6:
        /*0004*/ 	.word	0x00000082


	//----- nvinfo : EIATTR_KPARAM_INFO
	.align		4
.L_7:
        /*0008*/ 	.byte	0x04, 0x17
        /*000a*/ 	.short	(.L_9 - .L_8)
.L_8:
        /*000c*/ 	.word	0x00000000
        /*0010*/ 	.short	0x0002
        /*0012*/ 	.short	0x0010
        /*0014*/ 	.byte	0x00, 0xf5, 0x21, 0x00


	//----- nvinfo : EIATTR_KPARAM_INFO
	.align		4
.L_9:
        /*0018*/ 	.byte	0x04, 0x17
        /*001a*/ 	.short	(.L_11 - .L_10)
.L_10:
        /*001c*/ 	.word	0x00000000
        /*0020*/ 	.short	0x0001
        /*0022*/ 	.short	0x0008
        /*0024*/ 	.byte	0x00, 0xf5, 0x21, 0x00


	//----- nvinfo : EIATTR_KPARAM_INFO
	.align		4
.L_11:
        /*0028*/ 	.byte	0x04, 0x17
        /*002a*/ 	.short	(.L_13 - .L_12)
.L_12:
        /*002c*/ 	.word	0x00000000
        /*0030*/ 	.short	0x0000
        /*0032*/ 	.short	0x0000
        /*0034*/ 	.byte	0x00, 0xf5, 0x21, 0x00


	//----- nvinfo : EIATTR_SPARSE_MMA_MASK
	.align		4
.L_13:
        /*0038*/ 	.byte	0x03, 0x50
        /*003a*/ 	.short	0x0000


	//----- nvinfo : EIATTR_MAXREG_COUNT
	.align		4
        /*003c*/ 	.byte	0x03, 0x1b
        /*003e*/ 	.short	0x00ff


	//----- nvinfo : EIATTR_NUM_BARRIERS
	.align		4
        /*0040*/ 	.byte	0x02, 0x4c
        /*0042*/ 	.byte	0x01
	.zero		1


	//----- nvinfo : EIATTR_MERCURY_ISA_VERSION
	.align		4
        /*0044*/ 	.byte	0x03, 0x5f
        /*0046*/ 	.short	0x0101


	//----- nvinfo : EIATTR_VRC_CTA_INIT_COUNT
	.align		4
        /*0048*/ 	.byte	0x02, 0x4a
	.zero		1
	.zero		1


	//----- nvinfo : EIATTR_EXIT_INSTR_OFFSETS
	.align		4
        /*004c*/ 	.byte	0x04, 0x1c
        /*004e*/ 	.short	(.L_15 - .L_14)


	//   ....[0]....
.L_14:
        /*0050*/ 	.word	0x00003bf0


	//----- nvinfo : EIATTR_MAX_THREADS
	.align		4
.L_15:
        /*0054*/ 	.byte	0x04, 0x05
        /*0056*/ 	.short	(.L_17 - .L_16)
.L_16:
        /*0058*/ 	.word	0x00000040
        /*005c*/ 	.word	0x00000001
        /*0060*/ 	.word	0x00000001


	//----- nvinfo : EIATTR_CBANK_PARAM_SIZE
	.align		4
.L_17:
        /*0064*/ 	.byte	0x03, 0x19
        /*0066*/ 	.short	0x0018


	//----- nvinfo : EIATTR_PARAM_CBANK
	.align		4
        /*0068*/ 	.byte	0x04, 0x0a
        /*006a*/ 	.short	(.L_19 - .L_18)
	.align		4
.L_18:
        /*006c*/ 	.word	index@(.nv.constant0.main_kernel0)
        /*0070*/ 	.short	0x0380
        /*0072*/ 	.short	0x0018


	//----- nvinfo : EIATTR_SW_WAR
	.align		4
.L_19:
        /*0074*/ 	.byte	0x04, 0x36
        /*0076*/ 	.short	(.L_21 - .L_20)
.L_20:
        /*0078*/ 	.word	0x00000008
.L_21:


//--------------------- .nv.callgraph             --------------------------
	.section	.nv.callgraph,"",@"SHT_CUDA_CALLGRAPH"
	.align	4
	.sectionentsize	8
	.align		4
        /*0000*/ 	.word	0x00000000
	.align		4
        /*0004*/ 	.word	0xffffffff
	.align		4
        /*0008*/ 	.word	0x00000000
	.align		4
        /*000c*/ 	.word	0xfffffffe
	.align		4
        /*0010*/ 	.word	0x00000000
	.align		4
        /*0014*/ 	.word	0xfffffffd
	.align		4
        /*0018*/ 	.word	0x00000000
	.align		4
        /*001c*/ 	.word	0xfffffffc


//--------------------- .text.main_kernel0        --------------------------
	.section	.text.main_kernel0,"ax",@progbits
	.align	128
        .global         main_kernel0
        .type           main_kernel0,@function
        .size           main_kernel0,(.L_x_6 - main_kernel0)
        .other          main_kernel0,@"STO_CUDA_ENTRY STV_DEFAULT"
main_kernel0:
.text.main_kernel0:
[----:B------:R-:W-:Y:S08]  /*0000*/  LDC R1, c[0x0][0x37c] ;  /* 0x0000df00ff017b82 */ /* 0x000ff00000000800 */
[----:B------:R-:W1:Y:S01]  /*0010*/  S2UR UR6, SR_CTAID.X ;  /* 0x00000000000679c3 */ /* 0x000e620000002500 */
[----:B------:R-:W2:Y:S01]  /*0020*/  S2R R4, SR_CgaCtaId ;  /* 0x0000000000047919 */ /* 0x000ea20000008800 */
[----:B------:R-:W-:Y:S01]  /*0030*/  MOV R2, 0x400 ;  /* 0x0000040000027802 */ /* 0x000fe20000000f00 */
[----:B------:R-:W-:Y:S01]  /*0040*/  HFMA2 R9, -RZ, RZ, 0, 0.000244140625 ;  /* 0x00000c00ff097431 */ /* 0x000fe200000001ff */
[----:B------:R-:W3:Y:S01]  /*0050*/  LDCU.64 UR16, c[0x0][0x358] ;  /* 0x00006b00ff1077ac */ /* 0x000ee20008000a00 */
[----:B------:R-:W4:Y:S01]  /*0060*/  S2R R0, SR_TID.X ;  /* 0x0000000000007919 */ /* 0x000f220000002100 */
[----:B------:R-:W-:Y:S01]  /*0070*/  IADD3 R3, PT, PT, R2, 0xc00, RZ ;  /* 0x00000c0002037810 */ /* 0x000fe20007ffe0ff */
[----:B------:R-:W-:Y:S01]  /*0080*/  HFMA2 R59, -RZ, RZ, 0, 0 ;  /* 0x00000000ff3b7431 */ /* 0x000fe200000001ff */
[----:B------:R-:W5:Y:S01]  /*0090*/  LDC.64 R102, c[0x0][0x388] ;  /* 0x0000e200ff667b82 */ /* 0x000f620000000a00 */
[----:B------:R-:W3:Y:S01]  /*00a0*/  S2R R5, SR_SWINHI ;  /* 0x0000000000057919 */ /* 0x000ee20000002f00 */
[----:B------:R-:W-:Y:S01]  /*00b0*/  HFMA2 R50, -RZ, RZ, 0, 0 ;  /* 0x00000000ff327431 */ /* 0x000fe200000001ff */
[----:B------:R-:W-:Y:S01]  /*00c0*/  CS2R R56, SRZ ;  /* 0x0000000000387805 */ /* 0x000fe2000001ff00 */
[----:B------:R-:W-:Y:S01]  /*00d0*/  HFMA2 R42, -RZ, RZ, 0, 0 ;  /* 0x00000000ff2a7431 */ /* 0x000fe200000001ff */
[----:B------:R-:W-:Y:S01]  /*00e0*/  MOV R54, RZ ;  /* 0x000000ff00367202 */ /* 0x000fe20000000f00 */
[----:B------:R-:W-:Y:S01]  /*00f0*/  HFMA2 R38, -RZ, RZ, 0, 0 ;  /* 0x00000000ff267431 */ /* 0x000fe200000001ff */
[----:B------:R-:W-:Y:S01]  /*0100*/  CS2R R60, SRZ ;  /* 0x00000000003c7805 */ /* 0x000fe2000001ff00 */
[----:B------:R-:W5:Y:S01]  /*0110*/  LDC.64 R20, c[0x0][0x380] ;  /* 0x0000e000ff147b82 */ /* 0x000f620000000a00 */
[----:B------:R-:W-:-:S02]  /*0120*/  CS2R R62, SRZ ;  /* 0x00000000003e7805 */ /* 0x000fc4000001ff00 */
[----:B------:R-:W-:Y:S02]  /*0130*/  CS2R R52, SRZ ;  /* 0x0000000000347805 */ /* 0x000fe4000001ff00 */
[----:B------:R-:W-:Y:S02]  /*0140*/  CS2R R64, SRZ ;  /* 0x0000000000407805 */ /* 0x000fe4000001ff00 */
[----:B------:R-:W-:Y:S02]  /*0150*/  CS2R R84, SRZ ;  /* 0x0000000000547805 */ /* 0x000fe4000001ff00 */
[----:B------:R-:W-:Y:S02]  /*0160*/  CS2R R48, SRZ ;  /* 0x0000000000307805 */ /* 0x000fe4000001ff00 */
[----:B------:R-:W-:Y:S02]  /*0170*/  CS2R R82, SRZ ;  /* 0x0000000000527805 */ /* 0x000fe4000001ff00 */
[----:B------:R-:W-:Y:S01]  /*0180*/  CS2R R90, SRZ ;  /* 0x00000000005a7805 */ /* 0x000fe2000001ff00 */
[----:B-1----:R-:W-:Y:S01]  /*0190*/  UIMAD.WIDE.U32 UR4, UR6, 0x2aaaaaab, URZ ;  /* 0x2aaaaaab060478a5 */ /* 0x002fe2000f8e00ff */
[----:B------:R-:W-:-:S02]  /*01a0*/  CS2R R88, SRZ ;  /* 0x0000000000587805 */ /* 0x000fc4000001ff00 */
[----:B------:R-:W-:Y:S02]  /*01b0*/  CS2R R86, SRZ ;  /* 0x0000000000567805 */ /* 0x000fe4000001ff00 */
[----:B------:R-:W-:Y:S01]  /*01c0*/  CS2R R44, SRZ ;  /* 0x00000000002c7805 */ /* 0x000fe2000001ff00 */
[----:B------:R-:W-:Y:S01]  /*01d0*/  USHF.R.U32.HI UR5, URZ, 0x2, UR5 ;  /* 0x00000002ff057899 */ /* 0x000fe20008011605 */
[----:B------:R-:W-:Y:S02]  /*01e0*/  MOV R46, RZ ;  /* 0x000000ff002e7202 */ /* 0x000fe40000000f00 */
[----:B------:R-:W-:Y:S02]  /*01f0*/  CS2R R94, SRZ ;  /* 0x00000000005e7805 */ /* 0x000fe4000001ff00 */
[----:B------:R-:W-:Y:S01]  /*0200*/  CS2R R92, SRZ ;  /* 0x00000000005c7805 */ /* 0x000fe2000001ff00 */
[----:B------:R-:W-:Y:S01]  /*0210*/  UIMAD UR4, UR5, -0x18, UR6 ;  /* 0xffffffe8050478a4 */ /* 0x000fe2000f8e0206 */
[----:B--2---:R-:W-:-:S02]  /*0220*/  LEA R108, R4, R2, 0x18 ;  /* 0x00000002046c7211 */ /* 0x004fc400078ec0ff */
[----:B------:R-:W-:Y:S02]  /*0230*/  CS2R R40, SRZ ;  /* 0x0000000000287805 */ /* 0x000fe4000001ff00 */
[----:B------:R-:W-:Y:S01]  /*0240*/  MOV R7, UR5 ;  /* 0x0000000500077c02 */ /* 0x000fe20008000f00 */
[----:B------:R-:W-:Y:S01]  /*0250*/  USHF.L.U32 UR8, UR4, 0x7, URZ ;  /* 0x0000000704087899 */ /* 0x000fe200080006ff */
[----:B----4-:R-:W-:Y:S02]  /*0260*/  SHF.R.U32.HI R2, RZ, 0x1, R0 ;  /* 0x00000001ff027819 */ /* 0x010fe40000011600 */
[----:B------:R-:W-:Y:S02]  /*0270*/  CS2R R98, SRZ ;  /* 0x0000000000627805 */ /* 0x000fe4000001ff00 */
[----:B------:R-:W-:Y:S02]  /*0280*/  LEA R3, R4, R3, 0x18 ;  /* 0x0000000304037211 */ /* 0x000fe400078ec0ff */
[----:B------:R-:W-:-:S02]  /*0290*/  CS2R R96, SRZ ;  /* 0x0000000000607805 */ /* 0x000fc4000001ff00 */
[----:B------:R-:W-:Y:S01]  /*02a0*/  LEA R7, R7, R2, 0x5 ;  /* 0x0000000207077211 */ /* 0x000fe200078e28ff */
[----:B------:R-:W-:Y:S01]  /*02b0*/  UMOV UR4, URZ ;  /* 0x000000ff00047c82 */ /* 0x000fe20008000000 */
[----:B------:R-:W-:Y:S02]  /*02c0*/  SHF.L.U32 R101, R0, 0x2, RZ ;  /* 0x0000000200657819 */ /* 0x000fe400000006ff */
[----:B------:R-:W-:Y:S02]  /*02d0*/  SHF.R.U32.HI R4, RZ, 0x5, R0 ;  /* 0x00000005ff047819 */ /* 0x000fe40000011600 */
[----:B------:R-:W-:Y:S02]  /*02e0*/  MOV R2, R3 ;  /* 0x0000000300027202 */ /* 0x000fe40000000f00 */
[----:B---3--:R-:W-:Y:S02]  /*02f0*/  MOV R3, R5 ;  /* 0x0000000500037202 */ /* 0x008fe40000000f00 */
[----:B------:R-:W-:-:S02]  /*0300*/  MOV R108, R108 ;  /* 0x0000006c006c7202 */ /* 0x000fc40000000f00 */
[----:B------:R-:W-:Y:S01]  /*0310*/  MOV R109, R5 ;  /* 0x00000005006d7202 */ /* 0x000fe20000000f00 */
[----:B------:R-:W-:Y:S01]  /*0320*/  IMAD R22, R4, R9, UR8 ;  /* 0x0000000804167e24 */ /* 0x000fe2000f8e0209 */
[C---:B------:R-:W-:Y:S01]  /*0330*/  LOP3.LUT R23, R101.reuse, 0x7c, RZ, 0xc0, !PT ;  /* 0x0000007c65177812 */ /* 0x040fe200078ec0ff */
[C---:B------:R-:W-:Y:S01]  /*0340*/  IMAD.WIDE.U32 R2, R101.reuse, 0x4, R2 ;  /* 0x0000000465027825 */ /* 0x040fe200078e0002 */
[C---:B------:R-:W-:Y:S02]  /*0350*/  LOP3.LUT R104, R101.reuse, 0x4, RZ, 0xc0, !PT ;  /* 0x0000000465687812 */ /* 0x040fe400078ec0ff */
[----:B------:R-:W-:Y:S01]  /*0360*/  IADD3 R23, PT, PT, R22, R23, RZ ;  /* 0x0000001716177210 */ /* 0x000fe20007ffe0ff */
[----:B------:R-:W-:Y:S01]  /*0370*/  IMAD.WIDE.U32 R108, R101, 0x4, R108 ;  /* 0x00000004656c7825 */ /* 0x000fe200078e006c */
[C---:B------:R-:W-:Y:S02]  /*0380*/  IADD3 R4, P0, PT, R2.reuse, 0x400, RZ ;  /* 0x0000040002047810 */ /* 0x040fe40007f1e0ff */
[----:B------:R-:W-:Y:S01]  /*0390*/  IADD3 R6, P1, PT, R2, 0x800, RZ ;  /* 0x0000080002067810 */ /* 0x000fe20007f3e0ff */
[----:B-----5:R-:W-:Y:S01]  /*03a0*/  IMAD.WIDE.U32 R102, R23, 0x4, R102 ;  /* 0x0000000417667825 */ /* 0x020fe200078e0066 */
[----:B------:R-:W-:-:S02]  /*03b0*/  IADD3 R10, P4, PT, R108, 0x400, RZ ;  /* 0x000004006c0a7810 */ /* 0x000fc40007f9e0ff */
[----:B------:R-:W-:Y:S01]  /*03c0*/  IADD3.X R5, PT, PT, RZ, R3, RZ, P0, !PT ;  /* 0x00000003ff057210 */ /* 0x000fe200007fe4ff */
[----:B------:R-:W-:Y:S01]  /*03d0*/  IMAD R104, R7, 0x300, R104 ;  /* 0x0000030007687824 */ /* 0x000fe200078e0268 */
[C---:B------:R-:W-:Y:S02]  /*03e0*/  IADD3 R8, P2, PT, R2.reuse, 0xc00, RZ ;  /* 0x00000c0002087810 */ /* 0x040fe40007f5e0ff */
[C---:B------:R-:W-:Y:S02]  /*03f0*/  IADD3 R18, P0, PT, R2.reuse, 0x1c00, RZ ;  /* 0x00001c0002127810 */ /* 0x040fe40007f1e0ff */
[----:B------:R-:W-:Y:S02]  /*0400*/  IADD3 R12, P3, PT, R2, 0x1000, RZ ;  /* 0x00001000020c7810 */ /* 0x000fe40007f7e0ff */
[----:B------:R-:W-:Y:S02]  /*0410*/  IADD3.X R11, PT, PT, RZ, R109, RZ, P4, !PT ;  /* 0x0000006dff0b7210 */ /* 0x000fe400027fe4ff */
[----:B------:R-:W-:-:S02]  /*0420*/  IADD3.X R7, PT, PT, RZ, R3, RZ, P1, !PT ;  /* 0x00000003ff077210 */ /* 0x000fc40000ffe4ff */
[C---:B------:R-:W-:Y:S02]  /*0430*/  IADD3 R14, P5, PT, R2.reuse, 0x1400, RZ ;  /* 0x00001400020e7810 */ /* 0x040fe40007fbe0ff */
[----:B------:R-:W-:Y:S02]  /*0440*/  IADD3 R16, P4, PT, R2, 0x1800, RZ ;  /* 0x0000180002107810 */ /* 0x000fe40007f9e0ff */
[-C--:B------:R-:W-:Y:S02]  /*0450*/  IADD3.X R9, PT, PT, RZ, R3.reuse, RZ, P2, !PT ;  /* 0x00000003ff097210 */ /* 0x080fe400017fe4ff */
[----:B------:R-:W-:Y:S02]  /*0460*/  IADD3.X R19, PT, PT, RZ, R3, RZ, P0, !PT ;  /* 0x00000003ff137210 */ /* 0x000fe400007fe4ff */
[----:B------:R-:W-:Y:S02]  /*0470*/  MOV R27, R4 ;  /* 0x00000004001b7202 */ /* 0x000fe40000000f00 */
[----:B------:R-:W-:-:S02]  /*0480*/  IADD3.X R13, PT, PT, RZ, R3, RZ, P3, !PT ;  /* 0x00000003ff0d7210 */ /* 0x000fc40001ffe4ff */
[----:B------:R-:W-:Y:S02]  /*0490*/  IADD3 R4, P0, PT, R102, 0x6000, RZ ;  /* 0x0000600066047810 */ /* 0x000fe40007f1e0ff */
[----:B------:R-:W-:Y:S02]  /*04a0*/  MOV R29, R6 ;  /* 0x00000006001d7202 */ /* 0x000fe40000000f00 */
[----:B------:R-:W-:Y:S02]  /*04b0*/  MOV R25, R2 ;  /* 0x0000000200197202 */ /* 0x000fe40000000f00 */
[-C--:B------:R-:W-:Y:S02]  /*04c0*/  IADD3.X R15, PT, PT, RZ, R3.reuse, RZ, P5, !PT ;  /* 0x00000003ff0f7210 */ /* 0x080fe40002ffe4ff */
[----:B------:R-:W-:Y:S01]  /*04d0*/  IADD3.X R17, PT, PT, RZ, R3, RZ, P4, !PT ;  /* 0x00000003ff117210 */ /* 0x000fe200027fe4ff */
[----:B------:R-:W-:Y:S01]  /*04e0*/  IMAD.WIDE.U32 R2, R104, 0x4, R20 ;  /* 0x0000000468027825 */ /* 0x000fe200078e0014 */
[----:B------:R-:W-:-:S02]  /*04f0*/  MOV R33, R10 ;  /* 0x0000000a00217202 */ /* 0x000fc40000000f00 */
[----:B------:R-:W-:Y:S02]  /*0500*/  MOV R31, R8 ;  /* 0x00000008001f7202 */ /* 0x000fe40000000f00 */
[C---:B------:R-:W-:Y:S02]  /*0510*/  IADD3 R6, P1, PT, R102.reuse, 0xc000, RZ ;  /* 0x0000c00066067810 */ /* 0x040fe40007f3e0ff */
[----:B------:R-:W-:Y:S02]  /*0520*/  MOV R35, R12 ;  /* 0x0000000c00237202 */ /* 0x000fe40000000f00 */
[----:B------:R-:W-:Y:S02]  /*0530*/  MOV R11, R108 ;  /* 0x0000006c000b7202 */ /* 0x000fe40000000f00 */
[C---:B------:R-:W-:Y:S02]  /*0540*/  IADD3 R8, P2, PT, R102.reuse, 0x12000, RZ ;  /* 0x0001200066087810 */ /* 0x040fe40007f5e0ff */
[----:B------:R-:W-:Y:S01]  /*0550*/  IADD3.X R5, PT, PT, RZ, R103, RZ, P0, !PT ;  /* 0x00000067ff057210 */ /* 0x000fe200007fe4ff */
[----:B------:R-:W-:Y:S01]  /*0560*/  @!PT LDS RZ, [RZ] ;  /* 0x00000000fffff984 */ /* 0x000fe20000000800 */
[----:B------:R-:W-:Y:S01]  /*0570*/  @!PT LDS RZ, [RZ] ;  /* 0x00000000fffff984 */ /* 0x000fe20000000800 */
[----:B------:R-:W-:Y:S01]  /*0580*/  @!PT LDS RZ, [RZ] ;  /* 0x00000000fffff984 */ /* 0x000fe20000000800 */
[----:B------:R1:W-:Y:S01]  /*0590*/  LDGSTS.E.BYPASS.128 [R11], desc[UR16][R2.64] ;  /* 0x00000000020b7fae */ /* 0x0003e2000b981810 */
[----:B------:R-:W-:-:S02]  /*05a0*/  IADD3 R12, P0, PT, R102, 0x18000, RZ ;  /* 0x00018000660c7810 */ /* 0x000fc40007f1e0ff */
[----:B------:R-:W-:Y:S01]  /*05b0*/  MOV R37, R14 ;  /* 0x0000000e00257202 */ /* 0x000fe20000000f00 */
[----:B------:R-:W-:Y:S01]  /*05c0*/  LDGSTS.E.BYPASS.128 [R25], desc[UR16][R102.64] ;  /* 0x0000000066197fae */ /* 0x000fe2000b981810 */
[----:B------:R-:W-:Y:S02]  /*05d0*/  IADD3.X R7, PT, PT, RZ, R103, RZ, P1, !PT ;  /* 0x00000067ff077210 */ /* 0x000fe40000ffe4ff */
[----:B------:R-:W-:Y:S01]  /*05e0*/  MOV R23, R16 ;  /* 0x0000001000177202 */ /* 0x000fe20000000f00 */
[----:B------:R2:W-:Y:S01]  /*05f0*/  LDGSTS.E.BYPASS.128 [R27], desc[UR16][R4.64] ;  /* 0x00000000041b7fae */ /* 0x0005e2000b981810 */
[----:B------:R-:W-:Y:S02]  /*0600*/  IADD3.X R9, PT, PT, RZ, R103, RZ, P2, !PT ;  /* 0x00000067ff097210 */ /* 0x000fe400017fe4ff */
[----:B------:R-:W-:Y:S01]  /*0610*/  IADD3 R14, P1, PT, R102, 0x1e000, RZ ;  /* 0x0001e000660e7810 */ /* 0x000fe20007f3e0ff */
[----:B------:R3:W-:Y:S01]  /*0620*/  LDGSTS.E.BYPASS.128 [R29], desc[UR16][R6.64] ;  /* 0x00000000061d7fae */ /* 0x0007e2000b981810 */
[----:B------:R-:W-:-:S02]  /*0630*/  MOV R21, R18 ;  /* 0x0000001200157202 */ /* 0x000fc40000000f00 */
[----:B-1----:R-:W-:Y:S02]  /*0640*/  CS2R R10, SRZ ;  /* 0x00000000000a7805 */ /* 0x002fe4000001ff00 */
[C---:B------:R-:W-:Y:S01]  /*0650*/  IADD3 R16, P2, PT, R102.reuse, 0x24000, RZ ;  /* 0x0002400066107810 */ /* 0x040fe20007f5e0ff */
[----:B------:R1:W-:Y:S01]  /*0660*/  LDGSTS.E.BYPASS.128 [R31], desc[UR16][R8.64] ;  /* 0x00000000081f7fae */ /* 0x0003e2000b981810 */
[-C--:B------:R-:W-:Y:S02]  /*0670*/  IADD3.X R13, PT, PT, RZ, R103.reuse, RZ, P0, !PT ;  /* 0x00000067ff0d7210 */ /* 0x080fe400007fe4ff */
[----:B------:R-:W-:Y:S01]  /*0680*/  IADD3 R18, P0, PT, R102, 0x2a000, RZ ;  /* 0x0002a00066127810 */ /* 0x000fe20007f1e0ff */
[----:B------:R-:W0:Y:S01]  /*0690*/  LDGDEPBAR ;  /* 0x00000000000079af */ /* 0x000e220000000000 */
[----:B------:R-:W-:Y:S02]  /*06a0*/  IADD3.X R15, PT, PT, RZ, R103, RZ, P1, !PT ;  /* 0x00000067ff0f7210 */ /* 0x000fe40000ffe4ff */
[----:B--2---:R-:W-:-:S02]  /*06b0*/  CS2R R4, SRZ ;  /* 0x0000000000047805 */ /* 0x004fc4000001ff00 */
[-C--:B------:R-:W-:Y:S01]  /*06c0*/  IADD3.X R17, PT, PT, RZ, R103.reuse, RZ, P2, !PT ;  /* 0x00000067ff117210 */ /* 0x080fe200017fe4ff */
[----:B------:R2:W-:Y:S01]  /*06d0*/  LDGSTS.E.BYPASS.128 [R33], desc[UR16][R2.64+0x20] ;  /* 0x0000002002217fae */ /* 0x0005e2000b981810 */
[----:B------:R-:W-:Y:S02]  /*06e0*/  IADD3.X R19, PT, PT, RZ, R103, RZ, P0, !PT ;  /* 0x00000067ff137210 */ /* 0x000fe400007fe4ff */
[----:B---3--:R-:W-:Y:S02]  /*06f0*/  CS2R R6, SRZ ;  /* 0x0000000000067805 */ /* 0x008fe4000001ff00 */
[----:B------:R-:W-:Y:S01]  /*0700*/  MOV R100, RZ ;  /* 0x000000ff00647202 */ /* 0x000fe20000000f00 */
[----:B------:R3:W-:Y:S01]  /*0710*/  LDGSTS.E.BYPASS.128 [R35], desc[UR16][R12.64] ;  /* 0x000000000c237fae */ /* 0x0007e2000b981810 */
[----:B-1----:R-:W-:-:S03]  /*0720*/  CS2R R8, SRZ ;  /* 0x0000000000087805 */ /* 0x002fc6000001ff00 */
[----:B------:R1:W-:Y:S04]  /*0730*/  LDGSTS.E.BYPASS.128 [R37], desc[UR16][R14.64] ;  /* 0x000000000e257fae */ /* 0x0003e8000b981810 */
[----:B------:R4:W-:Y:S01]  /*0740*/  LDGSTS.E.BYPASS.128 [R23], desc[UR16][R16.64] ;  /* 0x0000000010177fae */ /* 0x0009e2000b981810 */
[----:B--2---:R-:W-:-:S03]  /*0750*/  MOV R3, RZ ;  /* 0x000000ff00037202 */ /* 0x004fc60000000f00 */
[----:B------:R2:W-:Y:S01]  /*0760*/  LDGSTS.E.BYPASS.128 [R21], desc[UR16][R18.64] ;  /* 0x0000000012157fae */ /* 0x0005e2000b981810 */
[----:B---3--:R-:W-:-:S03]  /*0770*/  CS2R R12, SRZ ;  /* 0x00000000000c7805 */ /* 0x008fc6000001ff00 */
[----:B------:R-:W0:Y:S01]  /*0780*/  LDGDEPBAR ;  /* 0x00000000000079af */ /* 0x000e220000000000 */
[----:B-1----:R-:W-:Y:S02]  /*0790*/  CS2R R14, SRZ ;  /* 0x00000000000e7805 */ /* 0x002fe4000001ff00 */
[----:B------:R-:W-:Y:S02]  /*07a0*/  CS2R R36, SRZ ;  /* 0x0000000000247805 */ /* 0x000fe4000001ff00 */
[----:B----4-:R-:W-:Y:S02]  /*07b0*/  CS2R R16, SRZ ;  /* 0x0000000000107805 */ /* 0x010fe4000001ff00 */
[----:B------:R-:W-:Y:S02]  /*07c0*/  CS2R R22, SRZ ;  /* 0x0000000000167805 */ /* 0x000fe4000001ff00 */
[----:B--2---:R-:W-:Y:S02]  /*07d0*/  CS2R R18, SRZ ;  /* 0x0000000000127805 */ /* 0x004fe4000001ff00 */
[----:B------:R-:W-:-:S07]  /*07e0*/  CS2R R20, SRZ ;  /* 0x0000000000147805 */ /* 0x000fce000001ff00 */
.L_x_1:
[----:B------:R-:W-:Y:S01]  /*07f0*/  UIADD3 UR6, UPT, UPT, UR4, 0x2, URZ ;  /* 0x0000000204067890 */ /* 0x000fe2000fffe0ff */
[----:B------:R-:W1:Y:S01]  /*0800*/  S2UR UR10, SR_CgaCtaId ;  /* 0x00000000000a79c3 */ /* 0x000e620000008800 */
[----:B------:R-:W-:Y:S01]  /*0810*/  UMOV UR9, 0x400 ;  /* 0x0000040000097882 */ /* 0x000fe20000000000 */
[----:B------:R-:W-:-:S06]  /*0820*/  UIMAD UR14, UR4, 0x6000, URZ ;  /* 0x00006000040e78a4 */ /* 0x000fcc000f8e02ff */
[----:B------:R-:W-:Y:S01]  /*0830*/  BAR.SYNC.DEFER_BLOCKING 0x0 ;  /* 0x0000000000007b1d */ /* 0x000fe20000010000 */
[----:B------:R-:W-:Y:S01]  /*0840*/  ULOP3.LUT UR7, UR6, 0xff, URZ, 0xc0, !UPT ;  /* 0x000000ff06077892 */ /* 0x000fe2000f8ec0ff */
[----:B------:R-:W-:Y:S01]  /*0850*/  MOV R39, UR4 ;  /* 0x0000000400277c02 */ /* 0x000fe20008000f00 */
[----:B------:R-:W-:Y:S01]  /*0860*/  UPLOP3.LUT UP0, UPT, UPT, UPT, UPT, 0x80, 0x8 ;  /* 0x000000000008789c */ /* 0x000fe20003f0f070 */
[----:B------:R-:W-:Y:S01]  /*0870*/  SHF.R.U32.HI R58, RZ, 0x1, R0 ;  /* 0x00000001ff3a7819 */ /* 0x000fe20000011600 */
[----:B------:R-:W-:-:S03]  /*0880*/  UIMAD UR7, UR7, 0xab, URZ ;  /* 0x000000ab070778a4 */ /* 0x000fc6000f8e02ff */
[----:B------:R-:W2:Y:S01]  /*0890*/  S2UR UR12, SR_SWINHI ;  /* 0x00000000000c79c3 */ /* 0x000ea20000002f00 */
[----:B------:R-:W-:Y:S01]  /*08a0*/  MOV R27, UR14 ;  /* 0x0000000e001b7c02 */ /* 0x000fe20008000f00 */
[----:B------:R-:W-:Y:S01]  /*08b0*/  USHF.R.U32.HI UR7, URZ, 0x9, UR7 ;  /* 0x00000009ff077899 */ /* 0x000fe20008011607 */
[----:B------:R-:W-:-:S03]  /*08c0*/  LEA R39, R39, R104, 0x3 ;  /* 0x0000006827277211 */ /* 0x000fc600078e18ff */
[----:B------:R-:W-:Y:S01]  /*08d0*/  IMAD.WIDE R26, R27, 0x4, R102 ;  /* 0x000000041b1a7825 */ /* 0x000fe200078e0266 */
[----:B------:R-:W-:Y:S01]  /*08e0*/  UPRMT UR7, UR7, 0x9910, URZ ;  /* 0x0000991007077896 */ /* 0x000fe200080000ff */
[----:B------:R-:W3:Y:S01]  /*08f0*/  LDC.64 R24, c[0x0][0x380] ;  /* 0x0000e000ff187b82 */ /* 0x000ee20000000a00 */
[----:B------:R-:W-:Y:S02]  /*0900*/  LOP3.LUT R58, R58, 0x18, RZ, 0xc0, !PT ;  /* 0x000000183a3a7812 */ /* 0x000fe400078ec0ff */
[----:B------:R-:W-:Y:S01]  /*0910*/  UIMAD UR7, UR7, 0x3, URZ ;  /* 0x00000003070778a4 */ /* 0x000fe2000f8e02ff */
[C---:B------:R-:W-:Y:S02]  /*0920*/  IADD3 R32, P0, PT, R26.reuse, 0x30000, RZ ;  /* 0x000300001a207810 */ /* 0x040fe40007f1e0ff */
[C---:B------:R-:W-:Y:S01]  /*0930*/  IADD3 R30, P1, PT, R26.reuse, 0x36000, RZ ;  /* 0x000360001a1e7810 */ /* 0x040fe20007f3e0ff */
[----:B------:R-:W-:Y:S01]  /*0940*/  UIADD3 UR7, UPT, UPT, URZ, -UR7, URZ ;  /* 0x80000007ff077290 */ /* 0x000fe2000fffe0ff */
[----:B------:R-:W-:-:S02]  /*0950*/  IADD3 R28, P2, PT, R26, 0x3c000, RZ ;  /* 0x0003c0001a1c7810 */ /* 0x000fc40007f5e0ff */
[-C--:B------:R-:W-:Y:S01]  /*0960*/  IADD3.X R33, PT, PT, RZ, R27.reuse, RZ, P0, !PT ;  /* 0x0000001bff217210 */ /* 0x080fe200007fe4ff */
[----:B------:R-:W-:Y:S01]  /*0970*/  UPRMT UR7, UR7, 0x7710, URZ ;  /* 0x0000771007077896 */ /* 0x000fe200080000ff */
[----:B------:R-:W-:Y:S02]  /*0980*/  IADD3.X R31, PT, PT, RZ, R27, RZ, P1, !PT ;  /* 0x0000001bff1f7210 */ /* 0x000fe40000ffe4ff */
[----:B------:R-:W-:Y:S01]  /*0990*/  IADD3 R26, P3, PT, R26, 0x42000, RZ ;  /* 0x000420001a1a7810 */ /* 0x000fe20007f7e0ff */
[----:B------:R-:W-:Y:S02]  /*09a0*/  UIADD3 UR6, UPT, UPT, UR6, UR7, URZ ;  /* 0x0000000706067290 */ /* 0x000fe4000fffe0ff */
[----:B------:R-:W-:Y:S02]  /*09b0*/  UIADD3 UR7, UPT, UPT, UR9, 0xc00, URZ ;  /* 0x00000c0009077890 */ /* 0x000fe4000fffe0ff */
[----:B------:R-:W-:Y:S02]  /*09c0*/  ULOP3.LUT UR6, UR6, 0xff, URZ, 0xc0, !UPT ;  /* 0x000000ff06067892 */ /* 0x000fe4000f8ec0ff */
[----:B-1----:R-:W-:-:S02]  /*09d0*/  ULEA UR11, UR10, UR7, 0x18 ;  /* 0x000000070a0b7291 */ /* 0x002fc4000f8ec0ff */
[----:B------:R-:W-:Y:S01]  /*09e0*/  USHF.L.U32 UR13, UR6, 0x8, URZ ;  /* 0x00000008060d7899 */ /* 0x000fe200080006ff */
[----:B---3--:R-:W-:Y:S01]  /*09f0*/  IMAD.WIDE.U32 R24, R39, 0x4, R24 ;  /* 0x0000000427187825 */ /* 0x008fe200078e0018 */
[----:B------:R-:W-:Y:S01]  /*0a00*/  MOV R29, UR6 ;  /* 0x00000006001d7c02 */ /* 0x000fe20008000f00 */
[----:B------:R-:W-:Y:S02]  /*0a10*/  ULEA UR9, UR10, UR9, 0x18 ;  /* 0x000000090a097291 */ /* 0x000fe4000f8ec0ff */
[----:B------:R-:W-:Y:S01]  /*0a20*/  UMOV UR6, UR11 ;  /* 0x0000000b00067c82 */ /* 0x000fe20008000000 */
[----:B--2---:R-:W-:Y:S01]  /*0a30*/  UMOV UR7, UR12 ;  /* 0x0000000c00077c82 */ /* 0x004fe20008000000 */
[----:B------:R-:W-:Y:S02]  /*0a40*/  LOP3.LUT R2, R101, UR13, RZ, 0xfc, !PT ;  /* 0x0000000d65027c12 */ /* 0x000fe4000f8efcff */
[----:B------:R-:W-:Y:S02]  /*0a50*/  MOV R70, UR6 ;  /* 0x0000000600467c02 */ /* 0x000fe40008000f00 */
[----:B------:R-:W-:Y:S01]  /*0a60*/  MOV R71, UR7 ;  /* 0x0000000700477c02 */ /* 0x000fe20008000f00 */
[----:B------:R-:W-:Y:S01]  /*0a70*/  IMAD R29, R29, 0x300, R2 ;  /* 0x000003001d1d7824 */ /* 0x000fe200078e0202 */
[----:B------:R-:W-:Y:S01]  /*0a80*/  MOV R35, UR13 ;  /* 0x0000000d00237c02 */ /* 0x000fe20008000f00 */
[----:B------:R-:W-:Y:S01]  /*0a90*/  UIMAD.WIDE.U32 UR6, UR4, -0x55555555, URZ ;  /* 0xaaaaaaab040678a5 */ /* 0x000fe2000f8e00ff */
[----:B------:R-:W-:Y:S01]  /*0aa0*/  SHF.L.U32 R2, R0, 0x1, RZ ;  /* 0x0000000100027819 */ /* 0x000fe200000006ff */
[----:B------:R-:W-:Y:S01]  /*0ab0*/  IMAD.WIDE.U32 R70, R29, 0x4, R70 ;  /* 0x000000041d467825 */ /* 0x000fe200078e0046 */
[-C--:B------:R-:W-:Y:S01]  /*0ac0*/  IADD3.X R29, PT, PT, RZ, R27.reuse, RZ, P2, !PT ;  /* 0x0000001bff1d7210 */ /* 0x080fe200017fe4ff */
[----:B------:R-:W-:Y:S01]  /*0ad0*/  USHF.R.U32.HI UR7, URZ, 0x1, UR7 ;  /* 0x00000001ff077899 */ /* 0x000fe20008011607 */
[----:B------:R-:W-:Y:S01]  /*0ae0*/  IADD3.X R27, PT, PT, RZ, R27, RZ, P3, !PT ;  /* 0x0000001bff1b7210 */ /* 0x000fe20001ffe4ff */
[----:B------:R-:W-:Y:S01]  /*0af0*/  IMAD.WIDE.U32 R34, R35, 0x4, R108 ;  /* 0x0000000423227825 */ /* 0x000fe200078e006c */
[C---:B------:R-:W-:Y:S01]  /*0b00*/  IADD3 R68, P0, PT, R70.reuse, 0x400, RZ ;  /* 0x0000040046447810 */ /* 0x040fe20007f1e0ff */
[----:B------:R-:W-:Y:S01]  /*0b10*/  UIMAD UR7, UR7, -0x3, UR4 ;  /* 0xfffffffd070778a4 */ /* 0x000fe2000f8e0204 */
[----:B------:R-:W-:Y:S01]  /*0b20*/  IADD3 R66, P1, PT, R70, 0x800, RZ ;  /* 0x0000080046427810 */ /* 0x000fe20007f3e0ff */
[----:B------:R-:W-:Y:S01]  /*0b30*/  UIADD3 UR4, UPT, UPT, UR4, 0x1, URZ ;  /* 0x0000000104047890 */ /* 0x000fe2000fffe0ff */
[----:B------:R-:W-:-:S02]  /*0b40*/  MOV R43, R34 ;  /* 0x00000022002b7202 */ /* 0x000fc40000000f00 */
[----:B------:R-:W-:Y:S01]  /*0b50*/  IADD3 R34, P2, PT, R70, 0xc00, RZ ;  /* 0x00000c0046227810 */ /* 0x000fe20007f5e0ff */
[----:B------:R-:W-:Y:S01]  /*0b60*/  UISETP.NE.AND UP2, UPT, UR4, 0x5e, UPT ;  /* 0x0000005e0400788c */ /* 0x000fe2000bf45270 */
[-C--:B------:R-:W-:Y:S01]  /*0b70*/  IADD3.X R69, PT, PT, RZ, R71.reuse, RZ, P0, !PT ;  /* 0x00000047ff457210 */ /* 0x080fe200007fe4ff */
[----:B------:R-:W-:Y:S01]  /*0b80*/  @!PT LDS RZ, [RZ] ;  /* 0x00000000fffff984 */ /* 0x000fe20000000800 */
[----:B------:R-:W-:Y:S01]  /*0b90*/  @!PT LDS RZ, [RZ] ;  /* 0x00000000fffff984 */ /* 0x000fe20000000800 */
[----:B------:R-:W-:Y:S01]  /*0ba0*/  @!PT LDS RZ, [RZ] ;  /* 0x00000000fffff984 */ /* 0x000fe20000000800 */
[----:B------:R1:W-:Y:S01]  /*0bb0*/  LDGSTS.E.BYPASS.128 [R43], desc[UR16][R24.64+0x40] ;  /* 0x00000040182b7fae */ /* 0x0003e2000b981810 */
[-C--:B------:R-:W-:Y:S02]  /*0bc0*/  IADD3.X R67, PT, PT, RZ, R71.reuse, RZ, P1, !PT ;  /* 0x00000047ff437210 */ /* 0x080fe40000ffe4ff */
[-C--:B------:R-:W-:Y:S02]  /*0bd0*/  IADD3.X R35, PT, PT, RZ, R71.reuse, RZ, P2, !PT ;  /* 0x00000047ff237210 */ /* 0x080fe400017fe4ff */
[----:B------:R-:W-:Y:S02]  /*0be0*/  MOV R47, R70 ;  /* 0x00000046002f7202 */ /* 0x000fe40000000f00 */
[----:B------:R-:W-:-:S02]  /*0bf0*/  MOV R69, R68 ;  /* 0x0000004400457202 */ /* 0x000fc40000000f00 */
[----:B------:R-:W-:Y:S01]  /*0c00*/  MOV R67, R66 ;  /* 0x0000004200437202 */ /* 0x000fe20000000f00 */
[----:B------:R2:W-:Y:S01]  /*0c10*/  LDGSTS.E.BYPASS.128 [R47], desc[UR16][R32.64] ;  /* 0x00000000202f7fae */ /* 0x0005e2000b981810 */
[----:B------:R-:W-:Y:S02]  /*0c20*/  MOV R35, R34 ;  /* 0x0000002200237202 */ /* 0x000fe40000000f00 */
[----:B------:R-:W-:Y:S01]  /*0c30*/  LOP3.LUT R2, R2, 0x1e, RZ, 0xc0, !PT ;  /* 0x0000001e02027812 */ /* 0x000fe200078ec0ff */
[----:B------:R2:W-:Y:S01]  /*0c40*/  LDGSTS.E.BYPASS.128 [R69], desc[UR16][R30.64] ;  /* 0x000000001e457fae */ /* 0x0005e2000b981810 */
[----:B-1----:R-:W-:Y:S02]  /*0c50*/  MOV R25, UR7 ;  /* 0x0000000700197c02 */ /* 0x002fe40008000f00 */
[----:B------:R-:W-:Y:S01]  /*0c60*/  MOV R24, RZ ;  /* 0x000000ff00187202 */ /* 0x000fe20000000f00 */
[----:B------:R2:W-:Y:S01]  /*0c70*/  LDGSTS.E.BYPASS.128 [R67], desc[UR16][R28.64] ;  /* 0x000000001c437fae */ /* 0x0005e2000b981810 */
[----:B------:R-:W-:-:S02]  /*0c80*/  LEA R105, R25, R58, 0x8 ;  /* 0x0000003a19697211 */ /* 0x000fc400078e40ff */
[----:B------:R-:W-:Y:S01]  /*0c90*/  LEA R106, R25, R2, 0xa ;  /* 0x00000002196a7211 */ /* 0x000fe200078e50ff */
[----:B------:R2:W-:Y:S04]  /*0ca0*/  LDGSTS.E.BYPASS.128 [R35], desc[UR16][R26.64] ;  /* 0x000000001a237fae */ /* 0x0005e8000b981810 */
[----:B------:R-:W0:Y:S01]  /*0cb0*/  LDGDEPBAR ;  /* 0x00000000000079af */ /* 0x000e220000000000 */
[----:B------:R-:W-:-:S04]  /*0cc0*/  DEPBAR.LE SB0, 0x2 ;  /* 0x000080800000791a */ /* 0x000fc80000000000 */
[----:B------:R-:W-:Y:S06]  /*0cd0*/  BAR.SYNC.DEFER_BLOCKING 0x0 ;  /* 0x0000000000007b1d */ /* 0x000fec0000010000 */
.L_x_0:
[C---:B------:R-:W-:Y:S01]  /*0ce0*/  LEA R107, R24.reuse, R106, 0x9 ;  /* 0x0000006a186b7211 */ /* 0x040fe200078e48ff */
[----:B------:R-:W-:Y:S01]  /*0cf0*/  UPLOP3.LUT UP1, UPT, UPT, UPT, UP0, 0x80, 0x8 ;  /* 0x000000000008789c */ /* 0x000fe20003f2f000 */
[----:B------:R-:W-:Y:S01]  /*0d00*/  LEA R55, R24, R105, 0x2 ;  /* 0x0000006918377211 */ /* 0x000fe200078e10ff */
[----:B------:R-:W-:Y:S01]  /*0d10*/  UPLOP3.LUT UP0, UPT, UPT, UPT, UPT, 0x40, 0x4 ;  /* 0x000000000004789c */ /* 0x000fe20003f0e870 */
[----:B------:R-:W-:Y:S02]  /*0d20*/  LEA R107, R107, UR11, 0x2 ;  /* 0x0000000b6b6b7c11 */ /* 0x000fe4000f8e10ff */
[----:B------:R-:W-:-:S03]  /*0d30*/  LEA R55, R55, UR9, 0x2 ;  /* 0x0000000937377c11 */ /* 0x000fc6000f8e10ff */
[----:B--2---:R-:W-:Y:S04]  /*0d40*/  LDS.64 R66, [R107] ;  /* 0x000000006b427984 */ /* 0x004fe80000000a00 */
[----:B------:R-:W1:Y:S04]  /*0d50*/  LDS.128 R24, [R55] ;  /* 0x0000000037187984 */ /* 0x000e680000000c00 */
[----:B------:R-:W2:Y:S04]  /*0d60*/  LDS.64 R68, [R107+0x80] ;  /* 0x000080006b447984 */ /* 0x000ea80000000a00 */
[----:B------:R-:W3:Y:S04]  /*0d70*/  LDS.64 R70, [R107+0x100] ;  /* 0x000100006b467984 */ /* 0x000ee80000000a00 */
[----:B------:R-:W4:Y:S04]  /*0d80*/  LDS.64 R72, [R107+0x180] ;  /* 0x000180006b487984 */ /* 0x000f280000000a00 */
[----:B------:R-:W5:Y:S04]  /*0d90*/  LDS.128 R28, [R55+0x80] ;  /* 0x00008000371c7984 */ /* 0x000f680000000c00 */
[----:B------:R-:W5:Y:S04]  /*0da0*/  LDS.64 R74, [R107+0x200] ;  /* 0x000200006b4a7984 */ /* 0x000f680000000a00 */
[----:B------:R-:W5:Y:S04]  /*0db0*/  LDS.64 R80, [R107+0x380] ;  /* 0x000380006b507984 */ /* 0x000f680000000a00 */
[----:B------:R-:W5:Y:S04]  /*0dc0*/  LDS.64 R76, [R107+0x280] ;  /* 0x000280006b4c7984 */ /* 0x000f680000000a00 */
[----:B------:R-:W5:Y:S04]  /*0dd0*/  LDS.64 R78, [R107+0x300] ;  /* 0x000300006b4e7984 */ /* 0x000f680000000a00 */
[----:B------:R-:W5:Y:S01]  /*0de0*/  LDS.128 R32, [R55+0x100] ;  /* 0x0001000037207984 */ /* 0x000f620000000c00 */
[C---:B-1----:R-:W-:Y:S01]  /*0df0*/  FFMA R43, R24.reuse, R66, R36 ;  /* 0x00000042182b7223 */ /* 0x042fe20000000024 */
[C---:B------:R-:W-:Y:S01]  /*0e00*/  FFMA R110, R24.reuse, R67, R37 ;  /* 0x00000043186e7223 */ /* 0x040fe20000000025 */
[C---:B--2---:R-:W-:Y:S01]  /*0e10*/  FFMA R111, R24.reuse, R68, R38 ;  /* 0x00000044186f7223 */ /* 0x044fe20000000026 */
[C---:B------:R-:W-:Y:S01]  /*0e20*/  FFMA R114, R24.reuse, R69, R96 ;  /* 0x0000004518727223 */ /* 0x040fe20000000060 */
[----:B------:R-:W1:Y:S01]  /*0e30*/  LDS.128 R36, [R55+0x180] ;  /* 0x0001800037247984 */ /* 0x000e620000000c00 */
[C---:B---3--:R-:W-:Y:S01]  /*0e40*/  FFMA R113, R24.reuse, R70, R97 ;  /* 0x0000004618717223 */ /* 0x048fe20000000061 */
[C---:B------:R-:W-:Y:S01]  /*0e50*/  FFMA R98, R24.reuse, R71, R98 ;  /* 0x0000004718627223 */ /* 0x040fe20000000062 */
[C---:B----4-:R-:W-:Y:S01]  /*0e60*/  FFMA R115, R24.reuse, R72, R99 ;  /* 0x0000004818737223 */ /* 0x050fe20000000063 */
[----:B------:R-:W-:Y:S01]  /*0e70*/  FFMA R100, R24, R73, R100 ;  /* 0x0000004918647223 */ /* 0x000fe20000000064 */
[----:B-----5:R-:W-:Y:S01]  /*0e80*/  FFMA R96, R28, R71, R93 ;  /* 0x000000471c607223 */ /* 0x020fe2000000005d */
[-C--:B------:R-:W-:Y:S01]  /*0e90*/  FFMA R51, R66, R28.reuse, R41 ;  /* 0x0000001c42337223 */ /* 0x080fe20000000029 */
[-C--:B------:R-:W-:Y:S01]  /*0ea0*/  FFMA R99, R68, R28.reuse, R42 ;  /* 0x0000001c44637223 */ /* 0x080fe2000000002a */
[----:B------:R-:W-:Y:S01]  /*0eb0*/  FFMA R116, R28, R67, R40 ;  /* 0x000000431c747223 */ /* 0x000fe20000000028 */
[----:B------:R-:W-:Y:S01]  /*0ec0*/  FFMA R93, R74, R25, R43 ;  /* 0x000000194a5d7223 */ /* 0x000fe2000000002b */
[-C--:B------:R-:W-:Y:S01]  /*0ed0*/  FFMA R97, R70, R28.reuse, R92 ;  /* 0x0000001c46617223 */ /* 0x080fe2000000005c */
[----:B------:R-:W2:Y:S01]  /*0ee0*/  LDS.128 R40, [R55+0x200] ;  /* 0x0002000037287984 */ /* 0x000ea20000000c00 */
[----:B------:R-:W-:Y:S01]  /*0ef0*/  FFMA R47, R72, R28, R94 ;  /* 0x0000001c482f7223 */ /* 0x000fe2000000005e */
[C---:B------:R-:W-:Y:S01]  /*0f00*/  FFMA R118, R28.reuse, R69, R91 ;  /* 0x000000451c767223 */ /* 0x040fe2000000005b */
[----:B------:R-:W-:Y:S01]  /*0f10*/  FFMA R112, R28, R73, R95 ;  /* 0x000000491c707223 */ /* 0x000fe2000000005f */
[C---:B------:R-:W-:Y:S01]  /*0f20*/  FFMA R28, R25.reuse, R75, R110 ;  /* 0x0000004b191c7223 */ /* 0x040fe2000000006e */
[C---:B------:R-:W-:Y:S01]  /*0f30*/  FFMA R110, R25.reuse, R81, R100 ;  /* 0x00000051196e7223 */ /* 0x040fe20000000064 */
[----:B------:R-:W-:Y:S01]  /*0f40*/  FFMA R100, R74, R29, R51 ;  /* 0x0000001d4a647223 */ /* 0x000fe20000000033 */
[----:B------:R-:W-:Y:S01]  /*0f50*/  FFMA R92, R76, R25, R111 ;  /* 0x000000194c5c7223 */ /* 0x000fe2000000006f */
[C---:B------:R-:W-:Y:S01]  /*0f60*/  FFMA R95, R25.reuse, R77, R114 ;  /* 0x0000004d195f7223 */ /* 0x040fe20000000072 */
[-C--:B------:R-:W-:Y:S01]  /*0f70*/  FFMA R24, R80, R25.reuse, R115 ;  /* 0x0000001950187223 */ /* 0x080fe20000000073 */
[----:B------:R-:W-:Y:S01]  /*0f80*/  FFMA R91, R78, R25, R113 ;  /* 0x000000194e5b7223 */ /* 0x000fe20000000071 */
[----:B------:R-:W-:Y:S01]  /*0f90*/  FFMA R94, R25, R79, R98 ;  /* 0x0000004f195e7223 */ /* 0x000fe20000000062 */
[----:B------:R-:W-:Y:S01]  /*0fa0*/  FFMA R25, R80, R29, R47 ;  /* 0x0000001d50197223 */ /* 0x000fe2000000002f */
[C---:B------:R-:W-:Y:S01]  /*0fb0*/  FFMA R111, R29.reuse, R75, R116 ;  /* 0x0000004b1d6f7223 */ /* 0x040fe20000000074 */
[-C--:B------:R-:W-:Y:S01]  /*0fc0*/  FFMA R51, R66, R32.reuse, R86 ;  /* 0x0000002042337223 */ /* 0x080fe20000000056 */
[-C--:B------:R-:W-:Y:S01]  /*0fd0*/  FFMA R113, R68, R32.reuse, R45 ;  /* 0x0000002044717223 */ /* 0x080fe2000000002d */
[C---:B------:R-:W-:Y:S01]  /*0fe0*/  FFMA R86, R32.reuse, R67, R46 ;  /* 0x0000004320567223 */ /* 0x040fe2000000002e */
[C---:B------:R-:W-:Y:S01]  /*0ff0*/  FFMA R114, R32.reuse, R69, R44 ;  /* 0x0000004520727223 */ /* 0x040fe2000000002c */
[C---:B------:R-:W-:Y:S01]  /*1000*/  FFMA R116, R32.reuse, R71, R88 ;  /* 0x0000004720747223 */ /* 0x040fe20000000058 */
[----:B------:R-:W3:Y:S01]  /*1010*/  LDS.128 R44, [R55+0x280] ;  /* 0x00028000372c7984 */ /* 0x000ee20000000c00 */
[----:B------:R-:W-:Y:S01]  /*1020*/  FFMA R98, R29, R77, R118 ;  /* 0x0000004d1d627223 */ /* 0x000fe20000000076 */
[----:B------:R-:W-:Y:S01]  /*1030*/  FFMA R118, R32, R73, R90 ;  /* 0x0000004920767223 */ /* 0x000fe2000000005a */
[----:B------:R-:W-:Y:S01]  /*1040*/  FFMA R90, R33, R75, R86 ;  /* 0x0000004b215a7223 */ /* 0x000fe20000000056 */
[-C--:B------:R-:W-:Y:S01]  /*1050*/  FFMA R99, R76, R29.reuse, R99 ;  /* 0x0000001d4c637223 */ /* 0x080fe20000000063 */
[----:B------:R-:W-:Y:S01]  /*1060*/  FFMA R97, R78, R29, R97 ;  /* 0x0000001d4e617223 */ /* 0x000fe20000000061 */
[-C--:B------:R-:W-:Y:S01]  /*1070*/  FFMA R96, R29, R79.reuse, R96 ;  /* 0x0000004f1d607223 */ /* 0x080fe20000000060 */
[----:B------:R-:W-:Y:S01]  /*1080*/  FFMA R115, R72, R32, R89 ;  /* 0x0000002048737223 */ /* 0x000fe20000000059 */
[----:B------:R-:W-:Y:S01]  /*1090*/  FFMA R86, R33, R79, R116 ;  /* 0x0000004f21567223 */ /* 0x000fe20000000074 */
[----:B-1----:R-:W-:Y:S01]  /*10a0*/  FFMA R65, R68, R36, R65 ;  /* 0x0000002444417223 */ /* 0x002fe20000000041 */
[----:B------:R-:W-:Y:S01]  /*10b0*/  FFMA R29, R29, R81, R112 ;  /* 0x000000511d1d7223 */ /* 0x000fe20000000070 */
[----:B------:R-:W-:Y:S01]  /*10c0*/  FFMA R87, R70, R32, R87 ;  /* 0x0000002046577223 */ /* 0x000fe20000000057 */
[----:B------:R-:W-:Y:S01]  /*10d0*/  FFMA R116, R36, R71, R48 ;  /* 0x0000004724747223 */ /* 0x000fe20000000030 */
[----:B------:R-:W-:Y:S01]  /*10e0*/  FFMA R112, R74, R33, R51 ;  /* 0x000000214a707223 */ /* 0x000fe20000000033 */
[-C--:B------:R-:W-:Y:S01]  /*10f0*/  FFMA R49, R70, R36.reuse, R49 ;  /* 0x0000002446317223 */ /* 0x080fe20000000031 */
[----:B------:R-:W-:Y:S01]  /*1100*/  FFMA R51, R72, R36, R84 ;  /* 0x0000002448337223 */ /* 0x000fe20000000054 */
[----:B------:R-:W-:Y:S01]  /*1110*/  FFMA R50, R36, R69, R50 ;  /* 0x0000004524327223 */ /* 0x000fe20000000032 */
[----:B------:R-:W-:Y:S01]  /*1120*/  FFMA R32, R80, R33, R115 ;  /* 0x0000002150207223 */ /* 0x000fe20000000073 */
[C---:B------:R-:W-:Y:S01]  /*1130*/  FFMA R84, R76.reuse, R37, R65 ;  /* 0x000000254c547223 */ /* 0x040fe20000000041 */
[-C--:B------:R-:W-:Y:S01]  /*1140*/  FFMA R89, R76, R33.reuse, R113 ;  /* 0x000000214c597223 */ /* 0x080fe20000000071 */
[----:B------:R-:W-:Y:S01]  /*1150*/  FFMA R87, R78, R33, R87 ;  /* 0x000000214e577223 */ /* 0x000fe20000000057 */
[----:B------:R-:W-:Y:S01]  /*1160*/  FFMA R88, R33, R77, R114 ;  /* 0x0000004d21587223 */ /* 0x000fe20000000072 */
[----:B------:R-:W-:Y:S01]  /*1170*/  FFMA R65, R37, R79, R116 ;  /* 0x0000004f25417223 */ /* 0x000fe20000000074 */
[-C--:B--2---:R-:W-:Y:S01]  /*1180*/  FFMA R115, R70, R40.reuse, R62 ;  /* 0x0000002846737223 */ /* 0x084fe2000000003e */
[-C--:B------:R-:W-:Y:S01]  /*1190*/  FFMA R119, R72, R40.reuse, R60 ;  /* 0x0000002848777223 */ /* 0x080fe2000000003c */
[----:B------:R-:W-:Y:S01]  /*11a0*/  FFMA R33, R33, R81, R118 ;  /* 0x0000005121217223 */ /* 0x000fe20000000076 */
[-C--:B------:R-:W-:Y:S01]  /*11b0*/  FFMA R63, R66, R40.reuse, R63 ;  /* 0x00000028423f7223 */ /* 0x080fe2000000003f */
[----:B------:R-:W-:Y:S01]  /*11c0*/  FFMA R113, R68, R40, R64 ;  /* 0x0000002844717223 */ /* 0x000fe20000000040 */
[C---:B------:R-:W-:Y:S01]  /*11d0*/  FFMA R116, R40.reuse, R67, R53 ;  /* 0x0000004328747223 */ /* 0x040fe20000000035 */
[C---:B------:R-:W-:Y:S01]  /*11e0*/  FFMA R62, R40.reuse, R69, R52 ;  /* 0x00000045283e7223 */ /* 0x040fe20000000034 */
[C---:B------:R-:W-:Y:S01]  /*11f0*/  FFMA R60, R40.reuse, R71, R61 ;  /* 0x00000047283c7223 */ /* 0x040fe2000000003d */
[----:B------:R-:W-:Y:S01]  /*1200*/  FFMA R54, R40, R73, R54 ;  /* 0x0000004928367223 */ /* 0x000fe20000000036 */
[----:B------:R-:W-:Y:S01]  /*1210*/  FFMA R117, R66, R36, R83 ;  /* 0x0000002442757223 */ /* 0x000fe20000000053 */
[C---:B------:R-:W-:Y:S01]  /*1220*/  FFMA R114, R36.reuse, R67, R82 ;  /* 0x0000004324727223 */ /* 0x040fe20000000052 */
[----:B------:R-:W-:Y:S01]  /*1230*/  FFMA R118, R36, R73, R85 ;  /* 0x0000004924767223 */ /* 0x000fe20000000055 */
[-C--:B------:R-:W-:Y:S01]  /*1240*/  FFMA R82, R78, R37.reuse, R49 ;  /* 0x000000254e527223 */ /* 0x080fe20000000031 */
[----:B------:R-:W-:Y:S01]  /*1250*/  FFMA R36, R80, R37, R51 ;  /* 0x0000002550247223 */ /* 0x000fe20000000033 */
[----:B------:R-:W-:Y:S01]  /*1260*/  FFMA R83, R37, R77, R50 ;  /* 0x0000004d25537223 */ /* 0x000fe20000000032 */
[-C--:B------:R-:W-:Y:S01]  /*1270*/  FFMA R63, R74, R41.reuse, R63 ;  /* 0x000000294a3f7223 */ /* 0x080fe2000000003f */
[----:B------:R-:W1:Y:S01]  /*1280*/  LDS.128 R48, [R55+0x300] ;  /* 0x0003000037307984 */ /* 0x000e620000000c00 */
[-C--:B------:R-:W-:Y:S01]  /*1290*/  FFMA R64, R76, R41.reuse, R113 ;  /* 0x000000294c407223 */ /* 0x080fe20000000071 */
[-C--:B------:R-:W-:Y:S01]  /*12a0*/  FFMA R61, R78, R41.reuse, R115 ;  /* 0x000000294e3d7223 */ /* 0x080fe20000000073 */
[----:B------:R-:W-:Y:S01]  /*12b0*/  FFMA R40, R80, R41, R119 ;  /* 0x0000002950287223 */ /* 0x000fe20000000077 */
[C---:B------:R-:W-:Y:S01]  /*12c0*/  FFMA R116, R41.reuse, R75, R116 ;  /* 0x0000004b29747223 */ /* 0x040fe20000000074 */
[C---:B------:R-:W-:Y:S01]  /*12d0*/  FFMA R62, R41.reuse, R77, R62 ;  /* 0x0000004d293e7223 */ /* 0x040fe2000000003e */
[C---:B------:R-:W-:Y:S01]  /*12e0*/  FFMA R60, R41.reuse, R79, R60 ;  /* 0x0000004f293c7223 */ /* 0x040fe2000000003c */
[----:B------:R-:W-:Y:S01]  /*12f0*/  FFMA R41, R41, R81, R54 ;  /* 0x0000005129297223 */ /* 0x000fe20000000036 */
[----:B---3--:R-:W-:Y:S01]  /*1300*/  FFMA R20, R44, R67, R20 ;  /* 0x000000432c147223 */ /* 0x008fe20000000014 */
[----:B------:R-:W2:Y:S01]  /*1310*/  LDS.128 R52, [R55+0x380] ;  /* 0x0003800037347984 */ /* 0x000ea20000000c00 */
[----:B------:R-:W-:Y:S01]  /*1320*/  FFMA R117, R74, R37, R117 ;  /* 0x000000254a757223 */ /* 0x000fe20000000075 */
[C---:B------:R-:W-:Y:S01]  /*1330*/  FFMA R85, R37.reuse, R75, R114 ;  /* 0x0000004b25557223 */ /* 0x040fe20000000072 */
[----:B------:R-:W-:Y:S01]  /*1340*/  FFMA R37, R37, R81, R118 ;  /* 0x0000005125257223 */ /* 0x000fe20000000076 */
[-C--:B------:R-:W-:Y:S01]  /*1350*/  FFMA R115, R72, R44.reuse, R22 ;  /* 0x0000002c48737223 */ /* 0x080fe20000000016 */
[-C--:B------:R-:W-:Y:S01]  /*1360*/  FFMA R57, R66, R44.reuse, R57 ;  /* 0x0000002c42397223 */ /* 0x080fe20000000039 */
[-C--:B------:R-:W-:Y:S01]  /*1370*/  FFMA R59, R68, R44.reuse, R59 ;  /* 0x0000002c443b7223 */ /* 0x080fe2000000003b */
[----:B------:R-:W-:Y:S01]  /*1380*/  FFMA R113, R70, R44, R56 ;  /* 0x0000002c46717223 */ /* 0x000fe20000000038 */
[C---:B------:R-:W-:Y:S01]  /*1390*/  FFMA R22, R44.reuse, R69, R19 ;  /* 0x000000452c167223 */ /* 0x040fe20000000013 */
[C---:B------:R-:W-:Y:S01]  /*13a0*/  FFMA R114, R44.reuse, R71, R23 ;  /* 0x000000472c727223 */ /* 0x040fe20000000017 */
[----:B------:R-:W-:Y:S01]  /*13b0*/  FFMA R118, R44, R73, R21 ;  /* 0x000000492c767223 */ /* 0x000fe20000000015 */
[C---:B------:R-:W-:Y:S01]  /*13c0*/  FFMA R44, R45.reuse, R75, R20 ;  /* 0x0000004b2d2c7223 */ /* 0x040fe20000000014 */
[C---:B------:R-:W-:Y:S01]  /*13d0*/  FFMA R23, R45.reuse, R77, R22 ;  /* 0x0000004d2d177223 */ /* 0x040fe20000000016 */
[----:B------:R-:W3:Y:S01]  /*13e0*/  LDS.64 R20, [R107+0x400] ;  /* 0x000400006b147984 */ /* 0x000ee20000000a00 */
[-C--:B------:R-:W-:Y:S01]  /*13f0*/  FFMA R57, R74, R45.reuse, R57 ;  /* 0x0000002d4a397223 */ /* 0x080fe20000000039 */
[-C--:B------:R-:W-:Y:S01]  /*1400*/  FFMA R59, R76, R45.reuse, R59 ;  /* 0x0000002d4c3b7223 */ /* 0x080fe2000000003b */
[-C--:B------:R-:W-:Y:S01]  /*1410*/  FFMA R56, R78, R45.reuse, R113 ;  /* 0x0000002d4e387223 */ /* 0x080fe20000000071 */
[----:B------:R-:W-:Y:S01]  /*1420*/  FFMA R19, R80, R45, R115 ;  /* 0x0000002d50137223 */ /* 0x000fe20000000073 */
[C---:B------:R-:W-:Y:S01]  /*1430*/  FFMA R22, R45.reuse, R79, R114 ;  /* 0x0000004f2d167223 */ /* 0x040fe20000000072 */
[----:B------:R-:W-:Y:S01]  /*1440*/  FFMA R45, R45, R81, R118 ;  /* 0x000000512d2d7223 */ /* 0x000fe20000000076 */
[-C--:B-1----:R-:W-:Y:S01]  /*1450*/  FFMA R115, R68, R48.reuse, R4 ;  /* 0x0000003044737223 */ /* 0x082fe20000000004 */
[-C--:B------:R-:W-:Y:S01]  /*1460*/  FFMA R15, R72, R48.reuse, R15 ;  /* 0x00000030480f7223 */ /* 0x080fe2000000000f */
[----:B------:R-:W-:Y:S01]  /*1470*/  FFMA R113, R66, R48, R18 ;  /* 0x0000003042717223 */ /* 0x000fe20000000012 */
[C---:B------:R-:W-:Y:S01]  /*1480*/  FFMA R118, R48.reuse, R69, R12 ;  /* 0x0000004530767223 */ /* 0x040fe2000000000c */
[----:B------:R-:W-:Y:S01]  /*1490*/  FFMA R120, R48, R73, R14 ;  /* 0x0000004930787223 */ /* 0x000fe2000000000e */
[-C--:B------:R-:W-:Y:S01]  /*14a0*/  FFMA R4, R76, R49.reuse, R115 ;  /* 0x000000314c047223 */ /* 0x080fe20000000073 */
[-C--:B------:R-:W-:Y:S01]  /*14b0*/  FFMA R14, R80, R49.reuse, R15 ;  /* 0x00000031500e7223 */ /* 0x080fe2000000000f */
[----:B------:R-:W-:Y:S01]  /*14c0*/  FFMA R18, R74, R49, R113 ;  /* 0x000000314a127223 */ /* 0x000fe20000000071 */
[C---:B------:R-:W-:Y:S01]  /*14d0*/  FFMA R15, R49.reuse, R77, R118 ;  /* 0x0000004d310f7223 */ /* 0x040fe20000000076 */
[-C--:B--2---:R-:W-:Y:S01]  /*14e0*/  FFMA R11, R66, R52.reuse, R11 ;  /* 0x00000034420b7223 */ /* 0x084fe2000000000b */
[C---:B------:R-:W-:Y:S01]  /*14f0*/  FFMA R115, R70.reuse, R52, R10 ;  /* 0x0000003446737223 */ /* 0x040fe2000000000a */
[----:B------:R-:W-:Y:S01]  /*1500*/  FFMA R17, R70, R48, R17 ;  /* 0x0000003046117223 */ /* 0x000fe20000000011 */
[C---:B------:R-:W-:Y:S01]  /*1510*/  FFMA R114, R48.reuse, R67, R13 ;  /* 0x0000004330727223 */ /* 0x040fe2000000000d */
        /* <DEDUP_REMOVED lines=8> */
[----:B------:R-:W1:Y:S01]  /*15a0*/  LDS.64 R12, [R107+0x480] ;  /* 0x000480006b0c7984 */ /* 0x000e620000000a00 */
[----:B------:R-:W-:Y:S01]  /*15b0*/  FFMA R17, R78, R49, R17 ;  /* 0x000000314e117223 */ /* 0x000fe20000000011 */
[C---:B------:R-:W-:Y:S01]  /*15c0*/  FFMA R48, R49.reuse, R75, R114 ;  /* 0x0000004b31307223 */ /* 0x040fe20000000072 */
[C---:B------:R-:W-:Y:S01]  /*15d0*/  FFMA R16, R49.reuse, R79, R16 ;  /* 0x0000004f31107223 */ /* 0x040fe20000000010 */
[----:B------:R-:W2:Y:S01]  /*15e0*/  LDS.64 R8, [R107+0x500] ;  /* 0x000500006b087984 */ /* 0x000ea20000000a00 */
[-C--:B------:R-:W-:Y:S01]  /*15f0*/  FFMA R49, R49, R81.reuse, R120 ;  /* 0x0000005131317223 */ /* 0x080fe20000000078 */
[C---:B------:R-:W-:Y:S01]  /*1600*/  FFMA R74, R53.reuse, R81, R52 ;  /* 0x00000051354a7223 */ /* 0x040fe20000000034 */
[C---:B------:R-:W-:Y:S01]  /*1610*/  FFMA R3, R53.reuse, R75, R10 ;  /* 0x0000004b35037223 */ /* 0x040fe2000000000a */
[----:B---3--:R-:W-:Y:S01]  /*1620*/  FFMA R81, R20, R54, R11 ;  /* 0x0000003614517223 */ /* 0x008fe2000000000b */
[-C--:B------:R-:W-:Y:S01]  /*1630*/  FFMA R72, R76, R53.reuse, R113 ;  /* 0x000000354c487223 */ /* 0x080fe20000000071 */
[----:B------:R-:W3:Y:S01]  /*1640*/  LDS.64 R10, [R107+0x580] ;  /* 0x000580006b0a7984 */ /* 0x000ee20000000a00 */
[----:B------:R-:W-:Y:S01]  /*1650*/  FFMA R6, R78, R53, R115 ;  /* 0x000000354e067223 */ /* 0x000fe20000000073 */
[C---:B------:R-:W-:Y:S01]  /*1660*/  FFMA R7, R53.reuse, R77, R66 ;  /* 0x0000004d35077223 */ /* 0x040fe20000000042 */
[----:B------:R-:W-:Y:S01]  /*1670*/  FFMA R118, R53, R79, R118 ;  /* 0x0000004f35767223 */ /* 0x000fe20000000076 */
[C---:B------:R-:W-:Y:S01]  /*1680*/  FFMA R113, R20.reuse, R30, R100 ;  /* 0x0000001e14717223 */ /* 0x040fe20000000064 */
[C---:B------:R-:W-:Y:S01]  /*1690*/  FFMA R114, R20.reuse, R26, R93 ;  /* 0x0000001a14727223 */ /* 0x040fe2000000005d */
[C---:B------:R-:W-:Y:S01]  /*16a0*/  FFMA R112, R20.reuse, R34, R112 ;  /* 0x0000002214707223 */ /* 0x040fe20000000070 */
[C---:B------:R-:W-:Y:S01]  /*16b0*/  FFMA R100, R20.reuse, R38, R117 ;  /* 0x0000002614647223 */ /* 0x040fe20000000075 */
[C---:B------:R-:W-:Y:S01]  /*16c0*/  FFMA R63, R20.reuse, R42, R63 ;  /* 0x0000002a143f7223 */ /* 0x040fe2000000003f */
[C---:B------:R-:W-:Y:S01]  /*16d0*/  FFMA R57, R20.reuse, R46, R57 ;  /* 0x0000002e14397223 */ /* 0x040fe20000000039 */
[----:B------:R-:W-:Y:S01]  /*16e0*/  FFMA R18, R20, R50, R18 ;  /* 0x0000003214127223 */ /* 0x000fe20000000012 */
[----:B------:R-:W-:Y:S01]  /*16f0*/  FFMA R115, R80, R53, R119 ;  /* 0x0000003550737223 */ /* 0x000fe20000000077 */
[-C--:B------:R-:W-:Y:S01]  /*1700*/  FFMA R20, R46, R21.reuse, R44 ;  /* 0x000000152e147223 */ /* 0x080fe2000000002c */
[-C--:B------:R-:W-:Y:S01]  /*1710*/  FFMA R80, R26, R21.reuse, R28 ;  /* 0x000000151a507223 */ /* 0x080fe2000000001c */
[-C--:B------:R-:W-:Y:S01]  /*1720*/  FFMA R76, R50, R21.reuse, R48 ;  /* 0x00000015324c7223 */ /* 0x080fe20000000030 */
[-C--:B------:R-:W-:Y:S01]  /*1730*/  FFMA R111, R30, R21.reuse, R111 ;  /* 0x000000151e6f7223 */ /* 0x080fe2000000006f */
[-C--:B------:R-:W-:Y:S01]  /*1740*/  FFMA R90, R34, R21.reuse, R90 ;  /* 0x00000015225a7223 */ /* 0x080fe2000000005a */
[-C--:B------:R-:W-:Y:S01]  /*1750*/  FFMA R79, R38, R21.reuse, R85 ;  /* 0x00000015264f7223 */ /* 0x080fe20000000055 */
[-C--:B------:R-:W-:Y:S01]  /*1760*/  FFMA R53, R42, R21.reuse, R116 ;  /* 0x000000152a357223 */ /* 0x080fe20000000074 */
[----:B------:R-:W-:Y:S01]  /*1770*/  FFMA R3, R54, R21, R3 ;  /* 0x0000001536037223 */ /* 0x000fe20000000003 */
[C---:B-1----:R-:W-:Y:S01]  /*1780*/  FFMA R78, R12.reuse, R26, R92 ;  /* 0x0000001a0c4e7223 */ /* 0x042fe2000000005c */
[C---:B------:R-:W-:Y:S01]  /*1790*/  FFMA R77, R12.reuse, R30, R99 ;  /* 0x0000001e0c4d7223 */ /* 0x040fe20000000063 */
[C---:B------:R-:W-:Y:S01]  /*17a0*/  FFMA R89, R12.reuse, R34, R89 ;  /* 0x000000220c597223 */ /* 0x040fe20000000059 */
[C---:B------:R-:W-:Y:S01]  /*17b0*/  FFMA R75, R12.reuse, R38, R84 ;  /* 0x000000260c4b7223 */ /* 0x040fe20000000054 */
[C---:B------:R-:W-:Y:S01]  /*17c0*/  FFMA R64, R12.reuse, R42, R64 ;  /* 0x0000002a0c407223 */ /* 0x040fe20000000040 */
[C---:B------:R-:W-:Y:S01]  /*17d0*/  FFMA R59, R12.reuse, R46, R59 ;  /* 0x0000002e0c3b7223 */ /* 0x040fe2000000003b */
[C---:B------:R-:W-:Y:S01]  /*17e0*/  FFMA R73, R12.reuse, R50, R4 ;  /* 0x000000320c497223 */ /* 0x040fe20000000004 */
[----:B------:R-:W-:Y:S01]  /*17f0*/  FFMA R72, R12, R54, R72 ;  /* 0x000000360c487223 */ /* 0x000fe20000000048 */
[-C--:B------:R-:W-:Y:S01]  /*1800*/  FFMA R71, R30, R13.reuse, R98 ;  /* 0x0000000d1e477223 */ /* 0x080fe20000000062 */
[-C--:B------:R-:W-:Y:S01]  /*1810*/  FFMA R44, R34, R13.reuse, R88 ;  /* 0x0000000d222c7223 */ /* 0x080fe20000000058 */
[-C--:B------:R-:W-:Y:S01]  /*1820*/  FFMA R69, R46, R13.reuse, R23 ;  /* 0x0000000d2e457223 */ /* 0x080fe20000000017 */
[-C--:B------:R-:W-:Y:S01]  /*1830*/  FFMA R12, R50, R13.reuse, R15 ;  /* 0x0000000d320c7223 */ /* 0x080fe2000000000f */
[----:B--2---:R-:W-:Y:S01]  /*1840*/  FFMA R68, R8, R42, R61 ;  /* 0x0000002a08447223 */ /* 0x004fe2000000003d */
        /* <DEDUP_REMOVED lines=15> */
[C---:B------:R-:W-:Y:S01]  /*1940*/  FFMA R15, R54.reuse, R9, R118 ;  /* 0x00000009360f7223 */ /* 0x040fe20000000076 */
[----:B------:R-:W1:Y:S01]  /*1950*/  LDS.64 R4, [R107+0x600] ;  /* 0x000600006b047984 */ /* 0x000e620000000a00 */
[----:B------:R-:W-:Y:S01]  /*1960*/  FFMA R62, R54, R13, R7 ;  /* 0x0000000d363e7223 */ /* 0x000fe20000000007 */
[C---:B---3--:R-:W-:Y:S01]  /*1970*/  FFMA R99, R10.reuse, R26, R24 ;  /* 0x0000001a0a637223 */ /* 0x048fe20000000018 */
[----:B------:R-:W-:Y:S01]  /*1980*/  FFMA R94, R10, R30, R25 ;  /* 0x0000001e0a5e7223 */ /* 0x000fe20000000019 */
[----:B------:R-:W2:Y:S01]  /*1990*/  LDS.64 R8, [R107+0x700] ;  /* 0x000700006b087984 */ /* 0x000ea20000000a00 */
[----:B------:R-:W-:Y:S01]  /*19a0*/  FFMA R29, R30, R11, R29 ;  /* 0x0000000b1e1d7223 */ /* 0x000fe2000000001d */
[-C--:B------:R-:W-:Y:S01]  /*19b0*/  FFMA R95, R26, R13.reuse, R95 ;  /* 0x0000000d1a5f7223 */ /* 0x080fe2000000005f */
[----:B------:R-:W-:Y:S01]  /*19c0*/  FFMA R70, R38, R13, R83 ;  /* 0x0000000d26467223 */ /* 0x000fe20000000053 */
[----:B------:R-:W3:Y:S01]  /*19d0*/  LDS.64 R6, [R107+0x680] ;  /* 0x000680006b067984 */ /* 0x000ee20000000a00 */
[C---:B------:R-:W-:Y:S01]  /*19e0*/  FFMA R32, R10.reuse, R34, R32 ;  /* 0x000000220a207223 */ /* 0x040fe20000000020 */
[C---:B------:R-:W-:Y:S01]  /*19f0*/  FFMA R84, R10.reuse, R38, R36 ;  /* 0x000000260a547223 */ /* 0x040fe20000000024 */
[C---:B------:R-:W-:Y:S01]  /*1a00*/  FFMA R60, R10.reuse, R42, R40 ;  /* 0x0000002a0a3c7223 */ /* 0x040fe20000000028 */
[----:B------:R-:W4:Y:S01]  /*1a10*/  LDS.64 R24, [R107+0x780] ;  /* 0x000780006b187984 */ /* 0x000f220000000a00 */
        /* <DEDUP_REMOVED lines=9> */
[----:B------:R-:W-:Y:S01]  /*1ab0*/  FFMA R74, R54, R11, R74 ;  /* 0x0000000b364a7223 */ /* 0x000fe2000000004a */
[-C--:B-1----:R-:W-:Y:S01]  /*1ac0*/  FFMA R37, R27, R5.reuse, R80 ;  /* 0x000000051b257223 */ /* 0x082fe20000000050 */
[-C--:B------:R-:W-:Y:S01]  /*1ad0*/  FFMA R40, R31, R5.reuse, R111 ;  /* 0x000000051f287223 */ /* 0x080fe2000000006f */
[-C--:B------:R-:W-:Y:S01]  /*1ae0*/  FFMA R46, R35, R5.reuse, R90 ;  /* 0x00000005232e7223 */ /* 0x080fe2000000005a */
[-C--:B------:R-:W-:Y:S01]  /*1af0*/  FFMA R82, R39, R5.reuse, R79 ;  /* 0x0000000527527223 */ /* 0x080fe2000000004f */
[-C--:B------:R-:W-:Y:S01]  /*1b00*/  FFMA R53, R43, R5.reuse, R53 ;  /* 0x000000052b357223 */ /* 0x080fe20000000035 */
[-C--:B------:R-:W-:Y:S01]  /*1b10*/  FFMA R20, R47, R5.reuse, R20 ;  /* 0x000000052f147223 */ /* 0x080fe20000000014 */
[-C--:B------:R-:W-:Y:S01]  /*1b20*/  FFMA R13, R51, R5.reuse, R76 ;  /* 0x00000005330d7223 */ /* 0x080fe2000000004c */
[C---:B------:R-:W-:Y:S01]  /*1b30*/  FFMA R3, R55.reuse, R5, R3 ;  /* 0x0000000537037223 */ /* 0x040fe20000000003 */
[----:B--2---:R-:W-:Y:S01]  /*1b40*/  FFMA R10, R8, R55, R23 ;  /* 0x00000037080a7223 */ /* 0x004fe20000000017 */
[----:B---3--:R-:W-:Y:S01]  /*1b50*/  FFMA R5, R55, R7, R62 ;  /* 0x0000000737057223 */ /* 0x008fe2000000003e */
[-C--:B------:R-:W-:Y:S01]  /*1b60*/  FFMA R98, R27, R9.reuse, R98 ;  /* 0x000000091b627223 */ /* 0x080fe20000000062 */
[-C--:B------:R-:W-:Y:S01]  /*1b70*/  FFMA R93, R31, R9.reuse, R93 ;  /* 0x000000091f5d7223 */ /* 0x080fe2000000005d */
[-C--:B------:R-:W-:Y:S01]  /*1b80*/  FFMA R88, R35, R9.reuse, R88 ;  /* 0x0000000923587223 */ /* 0x080fe20000000058 */
[-C--:B------:R-:W-:Y:S01]  /*1b90*/  FFMA R48, R39, R9.reuse, R48 ;  /* 0x0000000927307223 */ /* 0x080fe20000000030 */
[-C--:B------:R-:W-:Y:S01]  /*1ba0*/  FFMA R61, R43, R9.reuse, R61 ;  /* 0x000000092b3d7223 */ /* 0x080fe2000000003d */
[-C--:B------:R-:W-:Y:S01]  /*1bb0*/  FFMA R23, R47, R9.reuse, R28 ;  /* 0x000000092f177223 */ /* 0x080fe2000000001c */
[----:B------:R-:W-:Y:S01]  /*1bc0*/  FFMA R16, R51, R9, R16 ;  /* 0x0000000933107223 */ /* 0x000fe20000000010 */
        /* <DEDUP_REMOVED lines=9> */
[C---:B----4-:R-:W-:Y:S01]  /*1c60*/  FFMA R99, R24.reuse, R27, R99 ;  /* 0x0000001b18637223 */ /* 0x050fe20000000063 */
[C---:B------:R-:W-:Y:S01]  /*1c70*/  FFMA R94, R24.reuse, R31, R94 ;  /* 0x0000001f185e7223 */ /* 0x040fe2000000005e */
[C---:B------:R-:W-:Y:S01]  /*1c80*/  FFMA R89, R24.reuse, R35, R32 ;  /* 0x0000002318597223 */ /* 0x040fe20000000020 */
[C---:B------:R-:W-:Y:S01]  /*1c90*/  FFMA R84, R24.reuse, R39, R84 ;  /* 0x0000002718547223 */ /* 0x040fe20000000054 */
[C---:B------:R-:W-:Y:S01]  /*1ca0*/  FFMA R60, R24.reuse, R43, R60 ;  /* 0x0000002b183c7223 */ /* 0x040fe2000000003c */
[C---:B------:R-:W-:Y:S01]  /*1cb0*/  FFMA R22, R24.reuse, R47, R22 ;  /* 0x0000002f18167223 */ /* 0x040fe20000000016 */
        /* <DEDUP_REMOVED lines=8> */
[C---:B------:R-:W-:Y:S01]  /*1d40*/  FFMA R18, R4.reuse, R51, R18 ;  /* 0x0000003304127223 */ /* 0x040fe20000000012 */
[----:B------:R-:W-:Y:S01]  /*1d50*/  FFMA R11, R4, R55, R81 ;  /* 0x00000037040b7223 */ /* 0x000fe20000000051 */
[----:B------:R-:W-:-:S02]  /*1d60*/  HFMA2 R24, -RZ, RZ, 0, 5.9604644775390625e-08 ;  /* 0x00000001ff187431 */ /* 0x000fc400000001ff */
[C---:B------:R-:W-:Y:S01]  /*1d70*/  FFMA R38, R6.reuse, R27, R78 ;  /* 0x0000001b06267223 */ /* 0x040fe2000000004e */
[C---:B------:R-:W-:Y:S01]  /*1d80*/  FFMA R42, R6.reuse, R31, R77 ;  /* 0x0000001f062a7223 */ /* 0x040fe2000000004d */
[C---:B------:R-:W-:Y:S01]  /*1d90*/  FFMA R65, R6.reuse, R39, R75 ;  /* 0x0000002706417223 */ /* 0x040fe2000000004b */
[C---:B------:R-:W-:Y:S01]  /*1da0*/  FFMA R64, R6.reuse, R43, R64 ;  /* 0x0000002b06407223 */ /* 0x040fe20000000040 */
[C---:B------:R-:W-:Y:S01]  /*1db0*/  FFMA R59, R6.reuse, R47, R59 ;  /* 0x0000002f063b7223 */ /* 0x040fe2000000003b */
[C---:B------:R-:W-:Y:S01]  /*1dc0*/  FFMA R4, R6.reuse, R51, R73 ;  /* 0x0000003306047223 */ /* 0x040fe20000000049 */
        /* <DEDUP_REMOVED lines=16> */
[----:B------:R-:W-:Y:S06]  /*1ed0*/  BRA.U UP1, `(.L_x_0) ;  /* 0xffffffed01807547 */ /* 0x000fec000b83ffff */
[----:B------:R-:W-:Y:S05]  /*1ee0*/  BRA.U UP2, `(.L_x_1) ;  /* 0xffffffe902407547 */ /* 0x000fea000b83ffff */
[----:B------:R-:W-:-:S04]  /*1ef0*/  DEPBAR.LE SB0, 0x1 ;  /* 0x000080400000791a */ /* 0x000fc80000000000 */
[----:B------:R-:W-:Y:S01]  /*1f00*/  HFMA2 R25, -RZ, RZ, 0, 0 ;  /* 0x00000000ff197431 */ /* 0x000fe200000001ff */
[----:B------:R-:W-:Y:S01]  /*1f10*/  UPLOP3.LUT UP0, UPT, UPT, UPT, UPT, 0x80, 0x8 ;  /* 0x000000000008789c */ /* 0x000fe20003f0f070 */
[----:B------:R-:W-:Y:S10]  /*1f20*/  BAR.SYNC.DEFER_BLOCKING 0x0 ;  /* 0x0000000000007b1d */ /* 0x000ff40000010000 */
.L_x_2:
[C---:B------:R-:W-:Y:S01]  /*1f30*/  LEA R101, R25.reuse, R2, 0x9 ;  /* 0x0000000219657211 */ /* 0x040fe200078e48ff */
[----:B------:R-:W-:Y:S01]  /*1f40*/  UPLOP3.LUT UP1, UPT, UPT, UPT, UP0, 0x80, 0x8 ;  /* 0x000000000008789c */ /* 0x000fe20003f2f000 */
[----:B------:R-:W-:Y:S01]  /*1f50*/  LEA R55, R25, R58, 0x2 ;  /* 0x0000003a19377211 */ /* 0x000fe200078e10ff */
[----:B------:R-:W-:Y:S01]  /*1f60*/  UPLOP3.LUT UP0, UPT, UPT, UPT, UPT, 0x40, 0x4 ;  /* 0x000000000004789c */ /* 0x000fe20003f0e870 */
[----:B------:R-:W-:Y:S02]  /*1f70*/  LEA R101, R101, UR11, 0x2 ;  /* 0x0000000b65657c11 */ /* 0x000fe4000f8e10ff */
[----:B------:R-:W-:-:S03]  /*1f80*/  LEA R55, R55, UR9, 0x2 ;  /* 0x0000000937377c11 */ /* 0x000fc6000f8e10ff */
[----:B------:R-:W-:Y:S04]  /*1f90*/  LDS.64 R66, [R101+0x1000] ;  /* 0x0010000065427984 */ /* 0x000fe80000000a00 */
[----:B------:R-:W1:Y:S04]  /*1fa0*/  LDS.128 R24, [R55+0x400] ;  /* 0x0004000037187984 */ /* 0x000e680000000c00 */
[----:B------:R-:W2:Y:S04]  /*1fb0*/  LDS.64 R68, [R101+0x1080] ;  /* 0x0010800065447984 */ /* 0x000ea80000000a00 */
[----:B------:R-:W3:Y:S04]  /*1fc0*/  LDS.64 R70, [R101+0x1100] ;  /* 0x0011000065467984 */ /* 0x000ee80000000a00 */
[----:B------:R-:W4:Y:S04]  /*1fd0*/  LDS.128 R28, [R55+0x480] ;  /* 0x00048000371c7984 */ /* 0x000f280000000c00 */
[----:B------:R-:W5:Y:S04]  /*1fe0*/  LDS.64 R74, [R101+0x1200] ;  /* 0x00120000654a7984 */ /* 0x000f680000000a00 */
[----:B------:R-:W5:Y:S04]  /*1ff0*/  LDS.64 R72, [R101+0x1180] ;  /* 0x0011800065487984 */ /* 0x000f680000000a00 */
[----:B------:R-:W5:Y:S04]  /*2000*/  LDS.64 R80, [R101+0x1380] ;  /* 0x0013800065507984 */ /* 0x000f680000000a00 */
[----:B------:R-:W5:Y:S04]  /*2010*/  LDS.64 R76, [R101+0x1280] ;  /* 0x00128000654c7984 */ /* 0x000f680000000a00 */
[----:B------:R-:W5:Y:S04]  /*2020*/  LDS.128 R32, [R55+0x500] ;  /* 0x0005000037207984 */ /* 0x000f680000000c00 */
[----:B------:R-:W5:Y:S01]  /*2030*/  LDS.64 R78, [R101+0x1300] ;  /* 0x00130000654e7984 */ /* 0x000f620000000a00 */
[C---:B-1----:R-:W-:Y:S01]  /*2040*/  FFMA R43, R24.reuse, R66, R36 ;  /* 0x00000042182b7223 */ /* 0x042fe20000000024 */
[C---:B------:R-:W-:Y:S01]  /*2050*/  FFMA R102, R24.reuse, R67, R37 ;  /* 0x0000004318667223 */ /* 0x040fe20000000025 */
[C---:B--2---:R-:W-:Y:S01]  /*2060*/  FFMA R47, R24.reuse, R68, R38 ;  /* 0x00000044182f7223 */ /* 0x044fe20000000026 */
[C---:B------:R-:W-:Y:S01]  /*2070*/  FFMA R96, R24.reuse, R69, R96 ;  /* 0x0000004518607223 */ /* 0x040fe20000000060 */
[----:B------:R-:W1:Y:S01]  /*2080*/  LDS.128 R36, [R55+0x580] ;  /* 0x0005800037247984 */ /* 0x000e620000000c00 */
[C---:B---3--:R-:W-:Y:S01]  /*2090*/  FFMA R97, R24.reuse, R70, R97 ;  /* 0x0000004618617223 */ /* 0x048fe20000000061 */
[-C--:B------:R-:W-:Y:S01]  /*20a0*/  FFMA R98, R24, R71.reuse, R98 ;  /* 0x0000004718627223 */ /* 0x080fe20000000062 */
[----:B----4-:R-:W-:Y:S01]  /*20b0*/  FFMA R108, R28, R71, R93 ;  /* 0x000000471c6c7223 */ /* 0x010fe2000000005d */
[-C--:B------:R-:W-:Y:S01]  /*20c0*/  FFMA R51, R66, R28.reuse, R41 ;  /* 0x0000001c42337223 */ /* 0x080fe20000000029 */
[-C--:B------:R-:W-:Y:S01]  /*20d0*/  FFMA R105, R68, R28.reuse, R42 ;  /* 0x0000001c44697223 */ /* 0x080fe2000000002a */
[----:B------:R-:W-:Y:S01]  /*20e0*/  FFMA R104, R28, R67, R40 ;  /* 0x000000431c687223 */ /* 0x000fe20000000028 */
[----:B-----5:R-:W-:Y:S01]  /*20f0*/  FFMA R93, R74, R25, R43 ;  /* 0x000000194a5d7223 */ /* 0x020fe2000000002b */
[----:B------:R-:W-:Y:S01]  /*2100*/  FFMA R107, R70, R28, R92 ;  /* 0x0000001c466b7223 */ /* 0x000fe2000000005c */
[----:B------:R-:W2:Y:S01]  /*2110*/  LDS.128 R40, [R55+0x600] ;  /* 0x0006000037287984 */ /* 0x000ea20000000c00 */
[----:B------:R-:W-:Y:S01]  /*2120*/  FFMA R106, R28, R69, R91 ;  /* 0x000000451c6a7223 */ /* 0x000fe2000000005b */
[CC--:B------:R-:W-:Y:S01]  /*2130*/  FFMA R100, R24.reuse, R73.reuse, R100 ;  /* 0x0000004918647223 */ /* 0x0c0fe20000000064 */
[----:B------:R-:W-:Y:S01]  /*2140*/  FFMA R99, R24, R72, R99 ;  /* 0x0000004818637223 */ /* 0x000fe20000000063 */
[----:B------:R-:W-:Y:S01]  /*2150*/  FFMA R109, R72, R28, R94 ;  /* 0x0000001c486d7223 */ /* 0x000fe2000000005e */
[----:B------:R-:W-:Y:S01]  /*2160*/  FFMA R110, R28, R73, R95 ;  /* 0x000000491c6e7223 */ /* 0x000fe2000000005f */
[C---:B------:R-:W-:Y:S01]  /*2170*/  FFMA R28, R25.reuse, R75, R102 ;  /* 0x0000004b191c7223 */ /* 0x040fe20000000066 */
[----:B------:R-:W-:Y:S01]  /*2180*/  FFMA R102, R25, R81, R100 ;  /* 0x0000005119667223 */ /* 0x000fe20000000064 */
[----:B------:R-:W-:Y:S01]  /*2190*/  FFMA R24, R80, R25, R99 ;  /* 0x0000001950187223 */ /* 0x000fe20000000063 */
[----:B------:R-:W-:Y:S01]  /*21a0*/  FFMA R100, R74, R29, R51 ;  /* 0x0000001d4a647223 */ /* 0x000fe20000000033 */
[----:B------:R-:W-:Y:S01]  /*21b0*/  FFMA R103, R29, R75, R104 ;  /* 0x0000004b1d677223 */ /* 0x000fe20000000068 */
[C---:B------:R-:W-:Y:S01]  /*21c0*/  FFMA R99, R76.reuse, R29, R105 ;  /* 0x0000001d4c637223 */ /* 0x040fe20000000069 */
[----:B------:R-:W-:Y:S01]  /*21d0*/  FFMA R92, R76, R25, R47 ;  /* 0x000000194c5c7223 */ /* 0x000fe2000000002f */
[C---:B------:R-:W-:Y:S01]  /*21e0*/  FFMA R95, R25.reuse, R77, R96 ;  /* 0x0000004d195f7223 */ /* 0x040fe20000000060 */
[-C--:B------:R-:W-:Y:S01]  /*21f0*/  FFMA R51, R66, R32.reuse, R86 ;  /* 0x0000002042337223 */ /* 0x080fe20000000056 */
[-C--:B------:R-:W-:Y:S01]  /*2200*/  FFMA R105, R68, R32.reuse, R45 ;  /* 0x0000002044697223 */ /* 0x080fe2000000002d */
[C---:B------:R-:W-:Y:S01]  /*2210*/  FFMA R86, R32.reuse, R67, R46 ;  /* 0x0000004320567223 */ /* 0x040fe2000000002e */
[----:B------:R-:W-:Y:S01]  /*2220*/  FFMA R104, R32, R69, R44 ;  /* 0x0000004520687223 */ /* 0x000fe2000000002c */
[C---:B------:R-:W-:Y:S01]  /*2230*/  FFMA R91, R78.reuse, R25, R97 ;  /* 0x000000194e5b7223 */ /* 0x040fe20000000061 */
[----:B------:R-:W3:Y:S01]  /*2240*/  LDS.128 R44, [R55+0x680] ;  /* 0x00068000372c7984 */ /* 0x000ee20000000c00 */
[----:B------:R-:W-:Y:S01]  /*2250*/  FFMA R94, R25, R79, R98 ;  /* 0x0000004f195e7223 */ /* 0x000fe20000000062 */
[C---:B------:R-:W-:Y:S01]  /*2260*/  FFMA R98, R29.reuse, R77, R106 ;  /* 0x0000004d1d627223 */ /* 0x040fe2000000006a */
[----:B------:R-:W-:Y:S01]  /*2270*/  FFMA R97, R78, R29, R107 ;  /* 0x0000001d4e617223 */ /* 0x000fe2000000006b */
[C---:B------:R-:W-:Y:S01]  /*2280*/  FFMA R96, R29.reuse, R79, R108 ;  /* 0x0000004f1d607223 */ /* 0x040fe2000000006c */
[----:B------:R-:W-:Y:S01]  /*2290*/  FFMA R25, R80, R29, R109 ;  /* 0x0000001d50197223 */ /* 0x000fe2000000006d */
[----:B------:R-:W-:Y:S01]  /*22a0*/  FFMA R29, R29, R81, R110 ;  /* 0x000000511d1d7223 */ /* 0x000fe2000000006e */
[-C--:B------:R-:W-:Y:S01]  /*22b0*/  FFMA R87, R70, R32.reuse, R87 ;  /* 0x0000002046577223 */ /* 0x080fe20000000057 */
[----:B------:R-:W-:Y:S01]  /*22c0*/  FFMA R107, R72, R32, R89 ;  /* 0x00000020486b7223 */ /* 0x000fe20000000059 */
[C---:B------:R-:W-:Y:S01]  /*22d0*/  FFMA R108, R32.reuse, R71, R88 ;  /* 0x00000047206c7223 */ /* 0x040fe20000000058 */
[----:B------:R-:W-:Y:S01]  /*22e0*/  FFMA R110, R32, R73, R90 ;  /* 0x00000049206e7223 */ /* 0x000fe2000000005a */
[C---:B------:R-:W-:Y:S01]  /*22f0*/  FFMA R90, R33.reuse, R75, R86 ;  /* 0x0000004b215a7223 */ /* 0x040fe20000000056 */
[-C--:B------:R-:W-:Y:S01]  /*2300*/  FFMA R106, R74, R33.reuse, R51 ;  /* 0x000000214a6a7223 */ /* 0x080fe20000000033 */
[-C--:B------:R-:W-:Y:S01]  /*2310*/  FFMA R89, R76, R33.reuse, R105 ;  /* 0x000000214c597223 */ /* 0x080fe20000000069 */
[-C--:B------:R-:W-:Y:S01]  /*2320*/  FFMA R87, R78, R33.reuse, R87 ;  /* 0x000000214e577223 */ /* 0x080fe20000000057 */
[----:B------:R-:W-:Y:S01]  /*2330*/  FFMA R32, R80, R33, R107 ;  /* 0x0000002150207223 */ /* 0x000fe2000000006b */
[C---:B------:R-:W-:Y:S01]  /*2340*/  FFMA R88, R33.reuse, R77, R104 ;  /* 0x0000004d21587223 */ /* 0x040fe20000000068 */
[C---:B------:R-:W-:Y:S01]  /*2350*/  FFMA R86, R33.reuse, R79, R108 ;  /* 0x0000004f21567223 */ /* 0x040fe2000000006c */
[----:B------:R-:W-:Y:S01]  /*2360*/  FFMA R33, R33, R81, R110 ;  /* 0x0000005121217223 */ /* 0x000fe2000000006e */
[-C--:B-1----:R-:W-:Y:S01]  /*2370*/  FFMA R65, R68, R36.reuse, R65 ;  /* 0x0000002444417223 */ /* 0x082fe20000000041 */
[C---:B------:R-:W-:Y:S01]  /*2380*/  FFMA R104, R36.reuse, R67, R82 ;  /* 0x0000004324687223 */ /* 0x040fe20000000052 */
[----:B------:R-:W-:Y:S01]  /*2390*/  FFMA R110, R36, R71, R48 ;  /* 0x00000047246e7223 */ /* 0x000fe20000000030 */
[-C--:B------:R-:W-:Y:S01]  /*23a0*/  FFMA R105, R66, R36.reuse, R83 ;  /* 0x0000002442697223 */ /* 0x080fe20000000053 */
[-C--:B------:R-:W-:Y:S01]  /*23b0*/  FFMA R83, R70, R36.reuse, R49 ;  /* 0x0000002446537223 */ /* 0x080fe20000000031 */
[----:B------:R-:W-:Y:S01]  /*23c0*/  FFMA R107, R72, R36, R84 ;  /* 0x00000024486b7223 */ /* 0x000fe20000000054 */
[C---:B------:R-:W-:Y:S01]  /*23d0*/  FFMA R108, R36.reuse, R69, R50 ;  /* 0x00000045246c7223 */ /* 0x040fe20000000032 */
[----:B------:R-:W-:Y:S01]  /*23e0*/  FFMA R112, R36, R73, R85 ;  /* 0x0000004924707223 */ /* 0x000fe20000000055 */
[----:B------:R-:W1:Y:S01]  /*23f0*/  LDS.128 R48, [R55+0x700] ;  /* 0x0007000037307984 */ /* 0x000e620000000c00 */
[----:B------:R-:W-:Y:S01]  /*2400*/  FFMA R84, R76, R37, R65 ;  /* 0x000000254c547223 */ /* 0x000fe20000000041 */
[C---:B------:R-:W-:Y:S01]  /*2410*/  FFMA R85, R37.reuse, R75, R104 ;  /* 0x0000004b25557223 */ /* 0x040fe20000000068 */
[C---:B------:R-:W-:Y:S01]  /*2420*/  FFMA R65, R37.reuse, R79, R110 ;  /* 0x0000004f25417223 */ /* 0x040fe2000000006e */
[-C--:B--2---:R-:W-:Y:S01]  /*2430*/  FFMA R109, R70, R40.reuse, R62 ;  /* 0x00000028466d7223 */ /* 0x084fe2000000003e */
[C---:B------:R-:W-:Y:S01]  /*2440*/  FFMA R110, R40.reuse, R67, R53 ;  /* 0x00000043286e7223 */ /* 0x040fe20000000035 */
[C---:B------:R-:W-:Y:S01]  /*2450*/  FFMA R62, R40.reuse, R69, R52 ;  /* 0x00000045283e7223 */ /* 0x040fe20000000034 */
[----:B------:R-:W-:Y:S01]  /*2460*/  FFMA R104, R40, R73, R54 ;  /* 0x0000004928687223 */ /* 0x000fe20000000036 */
[----:B------:R-:W-:Y:S01]  /*2470*/  FFMA R111, R72, R40, R60 ;  /* 0x00000028486f7223 */ /* 0x000fe2000000003c */
[----:B------:R-:W2:Y:S01]  /*2480*/  LDS.128 R52, [R55+0x780] ;  /* 0x0007800037347984 */ /* 0x000ea20000000c00 */
[----:B------:R-:W-:Y:S01]  /*2490*/  FFMA R82, R78, R37, R83 ;  /* 0x000000254e527223 */ /* 0x000fe20000000053 */
[----:B------:R-:W-:Y:S01]  /*24a0*/  FFMA R60, R40, R71, R61 ;  /* 0x00000047283c7223 */ /* 0x000fe2000000003d */
[-C--:B------:R-:W-:Y:S01]  /*24b0*/  FFMA R105, R74, R37.reuse, R105 ;  /* 0x000000254a697223 */ /* 0x080fe20000000069 */
[----:B------:R-:W-:Y:S01]  /*24c0*/  FFMA R36, R80, R37, R107 ;  /* 0x0000002550247223 */ /* 0x000fe2000000006b */
[C---:B------:R-:W-:Y:S01]  /*24d0*/  FFMA R83, R37.reuse, R77, R108 ;  /* 0x0000004d25537223 */ /* 0x040fe2000000006c */
[----:B------:R-:W-:Y:S01]  /*24e0*/  FFMA R61, R78, R41, R109 ;  /* 0x000000294e3d7223 */ /* 0x000fe2000000006d */
[----:B------:R-:W-:Y:S01]  /*24f0*/  FFMA R37, R37, R81, R112 ;  /* 0x0000005125257223 */ /* 0x000fe20000000070 */
[----:B---3--:R-:W-:Y:S01]  /*2500*/  FFMA R109, R72, R44, R22 ;  /* 0x0000002c486d7223 */ /* 0x008fe20000000016 */
[C---:B------:R-:W-:Y:S01]  /*2510*/  FFMA R22, R44.reuse, R67, R20 ;  /* 0x000000432c167223 */ /* 0x040fe20000000014 */
[----:B------:R-:W-:Y:S01]  /*2520*/  FFMA R112, R44, R73, R21 ;  /* 0x000000492c707223 */ /* 0x000fe20000000015 */
[-C--:B------:R-:W-:Y:S01]  /*2530*/  FFMA R107, R68, R40.reuse, R64 ;  /* 0x00000028446b7223 */ /* 0x080fe20000000040 */
[----:B------:R-:W3:Y:S01]  /*2540*/  LDS.64 R20, [R101+0x1400] ;  /* 0x0014000065147984 */ /* 0x000ee20000000a00 */
[----:B------:R-:W-:Y:S01]  /*2550*/  FFMA R63, R66, R40, R63 ;  /* 0x00000028423f7223 */ /* 0x000fe2000000003f */
[-C--:B------:R-:W-:Y:S01]  /*2560*/  FFMA R40, R80, R41.reuse, R111 ;  /* 0x0000002950287223 */ /* 0x080fe2000000006f */
[-C--:B------:R-:W-:Y:S01]  /*2570*/  FFMA R64, R76, R41.reuse, R107 ;  /* 0x000000294c407223 */ /* 0x080fe2000000006b */
[-C--:B------:R-:W-:Y:S01]  /*2580*/  FFMA R107, R70, R44.reuse, R56 ;  /* 0x0000002c466b7223 */ /* 0x080fe20000000038 */
[----:B------:R-:W-:Y:S01]  /*2590*/  FFMA R63, R74, R41, R63 ;  /* 0x000000294a3f7223 */ /* 0x000fe2000000003f */
[C---:B------:R-:W-:Y:S01]  /*25a0*/  FFMA R110, R41.reuse, R75, R110 ;  /* 0x0000004b296e7223 */ /* 0x040fe2000000006e */
[C---:B------:R-:W-:Y:S01]  /*25b0*/  FFMA R62, R41.reuse, R77, R62 ;  /* 0x0000004d293e7223 */ /* 0x040fe2000000003e */
        /* <DEDUP_REMOVED lines=8> */
[C---:B------:R-:W-:Y:S01]  /*2640*/  FFMA R22, R45.reuse, R79, R108 ;  /* 0x0000004f2d167223 */ /* 0x040fe2000000006c */
[----:B------:R-:W-:Y:S01]  /*2650*/  FFMA R23, R45, R77, R104 ;  /* 0x0000004d2d177223 */ /* 0x000fe20000000068 */
[----:B------:R-:W-:Y:S01]  /*2660*/  FFMA R19, R80, R45, R109 ;  /* 0x0000002d50137223 */ /* 0x000fe2000000006d */
[-C--:B-1----:R-:W-:Y:S01]  /*2670*/  FFMA R15, R72, R48.reuse, R15 ;  /* 0x00000030480f7223 */ /* 0x082fe2000000000f */
[-C--:B------:R-:W-:Y:S01]  /*2680*/  FFMA R107, R68, R48.reuse, R4 ;  /* 0x00000030446b7223 */ /* 0x080fe20000000004 */
[-C--:B------:R-:W-:Y:S01]  /*2690*/  FFMA R111, R66, R48.reuse, R18 ;  /* 0x00000030426f7223 */ /* 0x080fe20000000012 */
[----:B------:R-:W-:Y:S01]  /*26a0*/  FFMA R17, R70, R48, R17 ;  /* 0x0000003046117223 */ /* 0x000fe20000000011 */
[C---:B------:R-:W-:Y:S01]  /*26b0*/  FFMA R18, R48.reuse, R67, R13 ;  /* 0x0000004330127223 */ /* 0x040fe2000000000d */
[----:B------:R-:W-:Y:S01]  /*26c0*/  FFMA R108, R48, R71, R16 ;  /* 0x00000047306c7223 */ /* 0x000fe20000000010 */
[----:B------:R-:W-:Y:S01]  /*26d0*/  FFMA R4, R80, R49, R15 ;  /* 0x0000003150047223 */ /* 0x000fe2000000000f */
[C---:B------:R-:W-:Y:S01]  /*26e0*/  FFMA R104, R48.reuse, R69, R12 ;  /* 0x0000004530687223 */ /* 0x040fe2000000000c */
[----:B------:R-:W-:Y:S01]  /*26f0*/  FFMA R14, R48, R73, R14 ;  /* 0x00000049300e7223 */ /* 0x000fe2000000000e */
[-C--:B--2---:R-:W-:Y:S01]  /*2700*/  FFMA R11, R66, R52.reuse, R11 ;  /* 0x00000034420b7223 */ /* 0x084fe2000000000b */
[-C--:B------:R-:W-:Y:S01]  /*2710*/  FFMA R16, R76, R49.reuse, R107 ;  /* 0x000000314c107223 */ /* 0x080fe2000000006b */
[-C--:B------:R-:W-:Y:S01]  /*2720*/  FFMA R15, R68, R52.reuse, R6 ;  /* 0x00000034440f7223 */ /* 0x080fe20000000006 */
[-C--:B------:R-:W-:Y:S01]  /*2730*/  FFMA R107, R70, R52.reuse, R10 ;  /* 0x00000034466b7223 */ /* 0x080fe2000000000a */
[----:B------:R-:W-:Y:S01]  /*2740*/  FFMA R48, R78, R49, R17 ;  /* 0x000000314e307223 */ /* 0x000fe20000000011 */
[----:B------:R-:W-:Y:S01]  /*2750*/  FFMA R10, R52, R67, R3 ;  /* 0x00000043340a7223 */ /* 0x000fe20000000003 */
[----:B------:R-:W-:Y:S01]  /*2760*/  FFMA R11, R74, R53, R11 ;  /* 0x000000354a0b7223 */ /* 0x000fe2000000000b */
[C---:B------:R-:W-:Y:S01]  /*2770*/  FFMA R17, R49.reuse, R75, R18 ;  /* 0x0000004b31117223 */ /* 0x040fe20000000012 */
[----:B------:R-:W-:Y:S01]  /*2780*/  FFMA R113, R72, R52, R8 ;  /* 0x0000003448717223 */ /* 0x000fe20000000008 */
[C---:B------:R-:W-:Y:S01]  /*2790*/  FFMA R66, R52.reuse, R69, R5 ;  /* 0x0000004534427223 */ /* 0x040fe20000000005 */
[----:B------:R-:W-:Y:S01]  /*27a0*/  FFMA R68, R52, R71, R9 ;  /* 0x0000004734447223 */ /* 0x000fe20000000009 */
[----:B------:R-:W-:Y:S01]  /*27b0*/  FFMA R111, R74, R49, R111 ;  /* 0x000000314a6f7223 */ /* 0x000fe2000000006f */
[C---:B------:R-:W-:Y:S01]  /*27c0*/  FFMA R109, R49.reuse, R77, R104 ;  /* 0x0000004d316d7223 */ /* 0x040fe20000000068 */
[C---:B------:R-:W-:Y:S01]  /*27d0*/  FFMA R18, R49.reuse, R79, R108 ;  /* 0x0000004f31127223 */ /* 0x040fe2000000006c */
[----:B------:R-:W-:Y:S01]  /*27e0*/  FFMA R52, R52, R73, R7 ;  /* 0x0000004934347223 */ /* 0x000fe20000000007 */
[----:B------:R-:W1:Y:S01]  /*27f0*/  LDS.64 R12, [R101+0x1480] ;  /* 0x00148000650c7984 */ /* 0x000e620000000a00 */
[----:B------:R-:W-:Y:S01]  /*2800*/  FFMA R49, R49, R81, R14 ;  /* 0x0000005131317223 */ /* 0x000fe2000000000e */
[-C--:B------:R-:W-:Y:S01]  /*2810*/  FFMA R7, R76, R53.reuse, R15 ;  /* 0x000000354c077223 */ /* 0x080fe2000000000f */
[----:B------:R-:W-:Y:S01]  /*2820*/  FFMA R6, R78, R53, R107 ;  /* 0x000000354e067223 */ /* 0x000fe2000000006b */
[----:B------:R-:W2:Y:S01]  /*2830*/  LDS.64 R14, [R101+0x1500] ;  /* 0x00150000650e7984 */ /* 0x000ea20000000a00 */
[C---:B---3--:R-:W-:Y:S01]  /*2840*/  FFMA R107, R20.reuse, R30, R100 ;  /* 0x0000001e146b7223 */ /* 0x048fe20000000064 */
[C---:B------:R-:W-:Y:S01]  /*2850*/  FFMA R3, R53.reuse, R75, R10 ;  /* 0x0000004b35037223 */ /* 0x040fe2000000000a */
[----:B------:R-:W-:Y:S01]  /*2860*/  FFMA R100, R20, R54, R11 ;  /* 0x0000003614647223 */ /* 0x000fe2000000000b */
[----:B------:R-:W-:Y:S01]  /*2870*/  FFMA R8, R80, R53, R113 ;  /* 0x0000003550087223 */ /* 0x000fe20000000071 */
[----:B------:R-:W3:Y:S01]  /*2880*/  LDS.64 R10, [R101+0x1580] ;  /* 0x00158000650a7984 */ /* 0x000ee20000000a00 */
[----:B------:R-:W-:Y:S01]  /*2890*/  FFMA R9, R53, R79, R68 ;  /* 0x0000004f35097223 */ /* 0x000fe20000000044 */
[-C--:B------:R-:W-:Y:S01]  /*28a0*/  FFMA R57, R74, R45.reuse, R57 ;  /* 0x0000002d4a397223 */ /* 0x080fe20000000039 */
[----:B------:R-:W-:Y:S01]  /*28b0*/  FFMA R59, R76, R45, R59 ;  /* 0x0000002d4c3b7223 */ /* 0x000fe2000000003b */
[-C--:B------:R-:W-:Y:S01]  /*28c0*/  FFMA R45, R45, R81.reuse, R112 ;  /* 0x000000512d2d7223 */ /* 0x080fe20000000070 */
[C---:B------:R-:W-:Y:S01]  /*28d0*/  FFMA R75, R53.reuse, R81, R52 ;  /* 0x00000051354b7223 */ /* 0x040fe20000000034 */
[----:B------:R-:W-:Y:S01]  /*28e0*/  FFMA R5, R53, R77, R66 ;  /* 0x0000004d35057223 */ /* 0x000fe20000000042 */
[----:B------:R-:W-:Y:S01]  /*28f0*/  FFMA R108, R20, R26, R93 ;  /* 0x0000001a146c7223 */ /* 0x000fe2000000005d */
[-C--:B------:R-:W-:Y:S01]  /*2900*/  FFMA R81, R26, R21.reuse, R28 ;  /* 0x000000151a517223 */ /* 0x080fe2000000001c */
        /* <DEDUP_REMOVED lines=13> */
[----:B------:R-:W-:Y:S01]  /*29e0*/  FFMA R79, R12, R26, R92 ;  /* 0x0000001a0c4f7223 */ /* 0x000fe2000000005c */
[-C--:B------:R-:W-:Y:S01]  /*29f0*/  FFMA R74, R30, R13.reuse, R98 ;  /* 0x0000000d1e4a7223 */ /* 0x080fe20000000062 */
[-C--:B------:R-:W-:Y:S01]  /*2a00*/  FFMA R73, R34, R13.reuse, R88 ;  /* 0x0000000d22497223 */ /* 0x080fe20000000058 */
[----:B------:R-:W-:Y:S01]  /*2a10*/  FFMA R52, R42, R13, R62 ;  /* 0x0000000d2a347223 */ /* 0x000fe2000000003e */
[C---:B--2---:R-:W-:Y:S01]  /*2a20*/  FFMA R69, R14.reuse, R42, R61 ;  /* 0x0000002a0e457223 */ /* 0x044fe2000000003d */
        /* <DEDUP_REMOVED lines=16> */
[-C--:B---3--:R-:W-:Y:S01]  /*2b30*/  FFMA R14, R10, R54.reuse, R8 ;  /* 0x000000360a0e7223 */ /* 0x088fe20000000008 */
[----:B------:R-:W1:Y:S01]  /*2b40*/  LDS.64 R16, [R101+0x1600] ;  /* 0x0016000065107984 */ /* 0x000e620000000a00 */
[C---:B------:R-:W-:Y:S01]  /*2b50*/  FFMA R44, R12.reuse, R54, R7 ;  /* 0x000000360c2c7223 */ /* 0x040fe20000000007 */
[----:B------:R-:W-:Y:S01]  /*2b60*/  FFMA R78, R12, R30, R99 ;  /* 0x0000001e0c4e7223 */ /* 0x000fe20000000063 */
[C---:B------:R-:W-:Y:S01]  /*2b70*/  FFMA R99, R10.reuse, R26, R24 ;  /* 0x0000001a0a637223 */ /* 0x040fe20000000018 */
[----:B------:R-:W2:Y:S01]  /*2b80*/  LDS.64 R8, [R101+0x1700] ;  /* 0x0017000065087984 */ /* 0x000ea20000000a00 */
[----:B------:R-:W-:Y:S01]  /*2b90*/  FFMA R94, R10, R30, R25 ;  /* 0x0000001e0a5e7223 */ /* 0x000fe20000000019 */
[C---:B------:R-:W-:Y:S01]  /*2ba0*/  FFMA R89, R12.reuse, R34, R89 ;  /* 0x000000220c597223 */ /* 0x040fe20000000059 */
[C---:B------:R-:W-:Y:S01]  /*2bb0*/  FFMA R76, R12.reuse, R38, R84 ;  /* 0x000000260c4c7223 */ /* 0x040fe20000000054 */
[----:B------:R-:W3:Y:S01]  /*2bc0*/  LDS.64 R6, [R101+0x1680] ;  /* 0x0016800065067984 */ /* 0x000ee20000000a00 */
[C---:B------:R-:W-:Y:S01]  /*2bd0*/  FFMA R64, R12.reuse, R42, R64 ;  /* 0x0000002a0c407223 */ /* 0x040fe20000000040 */
[----:B------:R-:W-:Y:S01]  /*2be0*/  FFMA R59, R12, R46, R59 ;  /* 0x0000002e0c3b7223 */ /* 0x000fe2000000003b */
[----:B------:R-:W-:Y:S01]  /*2bf0*/  FFMA R29, R30, R11, R29 ;  /* 0x0000000b1e1d7223 */ /* 0x000fe2000000001d */
[----:B------:R-:W4:Y:S01]  /*2c00*/  LDS.64 R24, [R101+0x1780] ;  /* 0x0017800065187984 */ /* 0x000f220000000a00 */
[-C--:B------:R-:W-:Y:S01]  /*2c10*/  FFMA R95, R26, R13.reuse, R95 ;  /* 0x0000000d1a5f7223 */ /* 0x080fe2000000005f */
[-C--:B------:R-:W-:Y:S01]  /*2c20*/  FFMA R72, R38, R13.reuse, R83 ;  /* 0x0000000d26487223 */ /* 0x080fe20000000053 */
[-C--:B------:R-:W-:Y:S01]  /*2c30*/  FFMA R12, R50, R13.reuse, R109 ;  /* 0x0000000d320c7223 */ /* 0x080fe2000000006d */
[----:B------:R-:W-:Y:S01]  /*2c40*/  FFMA R5, R54, R13, R5 ;  /* 0x0000000d36057223 */ /* 0x000fe20000000005 */
        /* <DEDUP_REMOVED lines=19> */
[----:B------:R-:W-:Y:S01]  /*2d80*/  FFMA R3, R55, R17, R3 ;  /* 0x0000001137037223 */ /* 0x000fe20000000003 */
[----:B--2---:R-:W-:Y:S01]  /*2d90*/  FFMA R10, R8, R55, R48 ;  /* 0x00000037080a7223 */ /* 0x004fe20000000030 */
        /* <DEDUP_REMOVED lines=9> */
[----:B------:R-:W-:Y:S01]  /*2e30*/  FFMA R48, R39, R9, R61 ;  /* 0x0000000927307223 */ /* 0x000fe2000000003d */
[C---:B---3--:R-:W-:Y:S01]  /*2e40*/  FFMA R38, R6.reuse, R27, R79 ;  /* 0x0000001b06267223 */ /* 0x048fe2000000004f */
        /* <DEDUP_REMOVED lines=28> */
[C---:B----4-:R-:W-:Y:S01]  /*3010*/  FFMA R15, R24.reuse, R51, R21 ;  /* 0x00000033180f7223 */ /* 0x050fe20000000015 */
[C---:B------:R-:W-:Y:S01]  /*3020*/  FFMA R8, R24.reuse, R55, R14 ;  /* 0x0000003718087223 */ /* 0x040fe2000000000e */
        /* <DEDUP_REMOVED lines=12> */
[C---:B------:R-:W-:Y:S01]  /*30f0*/  FFMA R60, R24.reuse, R43, R60 ;  /* 0x0000002b183c7223 */ /* 0x040fe2000000003c */
[----:B------:R-:W-:Y:S01]  /*3100*/  FFMA R22, R24, R47, R22 ;  /* 0x0000002f18167223 */ /* 0x000fe20000000016 */
[----:B------:R-:W-:Y:S01]  /*3110*/  MOV R25, 0x1 ;  /* 0x0000000100197802 */ /* 0x000fe20000000f00 */
[----:B------:R-:W-:Y:S06]  /*3120*/  BRA.U UP1, `(.L_x_2) ;  /* 0xffffffed01807547 */ /* 0x000fec000b83ffff */
[----:B------:R-:W-:-:S04]  /*3130*/  DEPBAR.LE SB0, 0x0 ;  /* 0x000080000000791a */ /* 0x000fc80000000000 */
[----:B------:R-:W-:Y:S01]  /*3140*/  LOP3.LUT R24, R0, 0xf, RZ, 0xc0, !PT ;  /* 0x0000000f00187812 */ /* 0x000fe200078ec0ff */
[----:B------:R-:W-:Y:S01]  /*3150*/  HFMA2 R26, -RZ, RZ, 0, 0 ;  /* 0x00000000ff1a7431 */ /* 0x000fe200000001ff */
[----:B------:R-:W-:Y:S01]  /*3160*/  SHF.R.U32.HI R0, RZ, 0x4, R0 ;  /* 0x00000004ff007819 */ /* 0x000fe20000011600 */
[----:B------:R-:W-:Y:S01]  /*3170*/  UPLOP3.LUT UP0, UPT, UPT, UPT, UPT, 0x80, 0x8 ;  /* 0x000000000008789c */ /* 0x000fe20003f0f070 */
[----:B------:R-:W-:Y:S02]  /*3180*/  LEA R24, R24, UR11, 0x3 ;  /* 0x0000000b18187c11 */ /* 0x000fe4000f8e18ff */
[----:B------:R-:W-:Y:S02]  /*3190*/  LEA R25, R0, UR9, 0x5 ;  /* 0x0000000900197c11 */ /* 0x000fe4000f8e28ff */
[----:B------:R-:W-:Y:S02]  /*31a0*/  IADD3 R24, PT, PT, R24, 0x2184, RZ ;  /* 0x0000218418187810 */ /* 0x000fe40007ffe0ff */
[----:B------:R-:W-:Y:S01]  /*31b0*/  IADD3 R25, PT, PT, R25, 0xb80, RZ ;  /* 0x00000b8019197810 */ /* 0x000fe20007ffe0ff */
[----:B------:R-:W-:Y:S06]  /*31c0*/  BAR.SYNC.DEFER_BLOCKING 0x0 ;  /* 0x0000000000007b1d */ /* 0x000fec0000010000 */
.L_x_4:
[C---:B------:R-:W-:Y:S01]  /*31d0*/  LEA R27, R26.reuse, R24, 0xb ;  /* 0x000000181a1b7211 */ /* 0x040fe200078e58ff */
[----:B------:R-:W-:Y:S01]  /*31e0*/  UPLOP3.LUT UP1, UPT, UPT, UPT, UP0, 0x80, 0x8 ;  /* 0x000000000008789c */ /* 0x000fe20003f2f000 */
[----:B------:R-:W-:Y:S01]  /*31f0*/  LEA R26, R26, R25, 0x4 ;  /* 0x000000191a1a7211 */ /* 0x000fe200078e20ff */
[----:B------:R-:W-:-:S09]  /*3200*/  UMOV UR4, 0x2000 ;  /* 0x0000200000047882 */ /* 0x000fd20000000000 */
.L_x_3:
[----:B------:R-:W-:Y:S01]  /*3210*/  LDS R29, [R26+-0x380] ;  /* 0xfffc80001a1d7984 */ /* 0x000fe20000000800 */
[----:B------:R-:W-:-:S03]  /*3220*/  UIADD3 UR4, UPT, UPT, UR4, 0x200, URZ ;  /* 0x0000020004047890 */ /* 0x000fc6000fffe0ff */
[----:B------:R-:W1:Y:S01]  /*3230*/  LDS R28, [R27+-0x184] ;  /* 0xfffe7c001b1c7984 */ /* 0x000e620000000800 */
[----:B------:R-:W-:-:S03]  /*3240*/  UISETP.NE.AND UP0, UPT, UR4, 0x2800, UPT ;  /* 0x000028000400788c */ /* 0x000fc6000bf05270 */
[----:B------:R-:W2:Y:S04]  /*3250*/  LDS R30, [R26+-0x300] ;  /* 0xfffd00001a1e7984 */ /* 0x000ea80000000800 */
[----:B------:R-:W3:Y:S04]  /*3260*/  LDS R39, [R26+-0x280] ;  /* 0xfffd80001a277984 */ /* 0x000ee80000000800 */
[----:B------:R-:W4:Y:S04]  /*3270*/  LDS R32, [R26+-0x200] ;  /* 0xfffe00001a207984 */ /* 0x000f280000000800 */
[----:B------:R-:W5:Y:S04]  /*3280*/  LDS R43, [R26+-0x180] ;  /* 0xfffe80001a2b7984 */ /* 0x000f680000000800 */
[----:B------:R-:W5:Y:S04]  /*3290*/  LDS R34, [R26+-0x100] ;  /* 0xffff00001a227984 */ /* 0x000f680000000800 */
[----:B------:R-:W5:Y:S04]  /*32a0*/  LDS R47, [R26+-0x80] ;  /* 0xffff80001a2f7984 */ /* 0x000f680000000800 */
[----:B------:R1:W5:Y:S04]  /*32b0*/  LDS R58, [R26] ;  /* 0x000000001a3a7984 */ /* 0x0003680000000800 */
[----:B------:R-:W5:Y:S04]  /*32c0*/  LDS R31, [R27+-0x104] ;  /* 0xfffefc001b1f7984 */ /* 0x000f680000000800 */
[----:B------:R-:W5:Y:S01]  /*32d0*/  LDS R33, [R27+-0x84] ;  /* 0xffff7c001b217984 */ /* 0x000f620000000800 */
[----:B-1----:R-:W-:Y:S01]  /*32e0*/  IADD3 R26, PT, PT, R26, 0x4, RZ ;  /* 0x000000041a1a7810 */ /* 0x002fe20007ffe0ff */
[----:B------:R-:W-:-:S02]  /*32f0*/  FFMA R36, R29, R28, R36 ;  /* 0x0000001c1d247223 */ /* 0x000fc40000000024 */
[----:B------:R-:W1:Y:S01]  /*3300*/  LDS R35, [R27+-0x4] ;  /* 0xfffffc001b237984 */ /* 0x000e620000000800 */
[----:B--2---:R-:W-:-:S03]  /*3310*/  FFMA R41, R28, R30, R41 ;  /* 0x0000001e1c297223 */ /* 0x004fc60000000029 */
[----:B------:R-:W2:Y:S01]  /*3320*/  LDS R51, [R27+-0x180] ;  /* 0xfffe80001b337984 */ /* 0x000ea20000000800 */
[----:B---3--:R-:W-:-:S03]  /*3330*/  FFMA R86, R28, R39, R86 ;  /* 0x000000271c567223 */ /* 0x008fc60000000056 */
[----:B------:R-:W3:Y:S01]  /*3340*/  LDS R55, [R27+-0x100] ;  /* 0xffff00001b377984 */ /* 0x000ee20000000800 */
[C---:B----4-:R-:W-:Y:S01]  /*3350*/  FFMA R83, R28.reuse, R32, R83 ;  /* 0x000000201c537223 */ /* 0x050fe20000000053 */
[C---:B-----5:R-:W-:Y:S01]  /*3360*/  FFMA R63, R28.reuse, R43, R63 ;  /* 0x0000002b1c3f7223 */ /* 0x060fe2000000003f */
[C---:B------:R-:W-:Y:S01]  /*3370*/  FFMA R57, R28.reuse, R34, R57 ;  /* 0x000000221c397223 */ /* 0x040fe20000000039 */
[C---:B------:R-:W-:Y:S01]  /*3380*/  FFMA R18, R28.reuse, R47, R18 ;  /* 0x0000002f1c127223 */ /* 0x040fe20000000012 */
[----:B------:R-:W-:Y:S02]  /*3390*/  FFMA R11, R28, R58, R11 ;  /* 0x0000003a1c0b7223 */ /* 0x000fe4000000000b */
[----:B------:R-:W4:Y:S01]  /*33a0*/  LDS R28, [R27+-0x80] ;  /* 0xffff80001b1c7984 */ /* 0x000f220000000800 */
        /* <DEDUP_REMOVED lines=9> */
[----:B------:R-:W5:Y:S01]  /*3440*/  LDS R31, [R27] ;  /* 0x000000001b1f7984 */ /* 0x000f620000000800 */
[C---:B------:R-:W-:Y:S01]  /*3450*/  FFMA R92, R33.reuse, R30, R92 ;  /* 0x0000001e215c7223 */ /* 0x040fe2000000005c */
[C---:B------:R-:W-:Y:S01]  /*3460*/  FFMA R87, R33.reuse, R39, R87 ;  /* 0x0000002721577223 */ /* 0x040fe20000000057 */
[C---:B------:R-:W-:Y:S01]  /*3470*/  FFMA R49, R33.reuse, R32, R49 ;  /* 0x0000002021317223 */ /* 0x040fe20000000031 */
[C---:B------:R-:W-:Y:S01]  /*3480*/  FFMA R62, R33.reuse, R43, R62 ;  /* 0x0000002b213e7223 */ /* 0x040fe2000000003e */
[C---:B------:R-:W-:Y:S01]  /*3490*/  FFMA R56, R33.reuse, R34, R56 ;  /* 0x0000002221387223 */ /* 0x040fe20000000038 */
[C---:B------:R-:W-:Y:S01]  /*34a0*/  FFMA R17, R33.reuse, R47, R17 ;  /* 0x0000002f21117223 */ /* 0x040fe20000000011 */
[----:B------:R-:W-:Y:S01]  /*34b0*/  FFMA R10, R33, R58, R10 ;  /* 0x0000003a210a7223 */ /* 0x000fe2000000000a */
[----:B-1----:R-:W-:Y:S01]  /*34c0*/  FFMA R99, R29, R35, R99 ;  /* 0x000000231d637223 */ /* 0x002fe20000000063 */
[C---:B------:R-:W-:Y:S01]  /*34d0*/  FFMA R94, R35.reuse, R30, R94 ;  /* 0x0000001e235e7223 */ /* 0x040fe2000000005e */
[C---:B------:R-:W-:Y:S01]  /*34e0*/  FFMA R89, R35.reuse, R39, R89 ;  /* 0x0000002723597223 */ /* 0x040fe20000000059 */
[C---:B------:R-:W-:Y:S01]  /*34f0*/  FFMA R84, R35.reuse, R32, R84 ;  /* 0x0000002023547223 */ /* 0x040fe20000000054 */
[C---:B------:R-:W-:Y:S01]  /*3500*/  FFMA R60, R35.reuse, R43, R60 ;  /* 0x0000002b233c7223 */ /* 0x040fe2000000003c */
[C---:B------:R-:W-:Y:S01]  /*3510*/  FFMA R22, R35.reuse, R34, R22 ;  /* 0x0000002223167223 */ /* 0x040fe20000000016 */
[C---:B------:R-:W-:Y:S01]  /*3520*/  FFMA R15, R35.reuse, R47, R15 ;  /* 0x0000002f230f7223 */ /* 0x040fe2000000000f */
[----:B------:R-:W-:Y:S01]  /*3530*/  FFMA R8, R35, R58, R8 ;  /* 0x0000003a23087223 */ /* 0x000fe20000000008 */
[-C--:B--2---:R-:W-:Y:S01]  /*3540*/  FFMA R37, R29, R51.reuse, R37 ;  /* 0x000000331d257223 */ /* 0x084fe20000000025 */
[-C--:B------:R-:W-:Y:S01]  /*3550*/  FFMA R40, R30, R51.reuse, R40 ;  /* 0x000000331e287223 */ /* 0x080fe20000000028 */
[-C--:B------:R-:W-:Y:S01]  /*3560*/  FFMA R46, R39, R51.reuse, R46 ;  /* 0x00000033272e7223 */ /* 0x080fe2000000002e */
[-C--:B------:R-:W-:Y:S01]  /*3570*/  FFMA R82, R32, R51.reuse, R82 ;  /* 0x0000003320527223 */ /* 0x080fe20000000052 */
[-C--:B------:R-:W-:Y:S01]  /*3580*/  FFMA R53, R43, R51.reuse, R53 ;  /* 0x000000332b357223 */ /* 0x080fe20000000035 */
[-C--:B------:R-:W-:Y:S01]  /*3590*/  FFMA R20, R34, R51.reuse, R20 ;  /* 0x0000003322147223 */ /* 0x080fe20000000014 */
[-C--:B------:R-:W-:Y:S01]  /*35a0*/  FFMA R13, R47, R51.reuse, R13 ;  /* 0x000000332f0d7223 */ /* 0x080fe2000000000d */
[----:B------:R-:W-:Y:S01]  /*35b0*/  FFMA R3, R58, R51, R3 ;  /* 0x000000333a037223 */ /* 0x000fe20000000003 */
[-C--:B---3--:R-:W-:Y:S01]  /*35c0*/  FFMA R96, R29, R55.reuse, R96 ;  /* 0x000000371d607223 */ /* 0x088fe20000000060 */
[-C--:B------:R-:W-:Y:S01]  /*35d0*/  FFMA R91, R30, R55.reuse, R91 ;  /* 0x000000371e5b7223 */ /* 0x080fe2000000005b */
[-C--:B------:R-:W-:Y:S01]  /*35e0*/  FFMA R44, R39, R55.reuse, R44 ;  /* 0x00000037272c7223 */ /* 0x080fe2000000002c */
[-C--:B------:R-:W-:Y:S01]  /*35f0*/  FFMA R50, R32, R55.reuse, R50 ;  /* 0x0000003720327223 */ /* 0x080fe20000000032 */
[-C--:B------:R-:W-:Y:S01]  /*3600*/  FFMA R52, R43, R55.reuse, R52 ;  /* 0x000000372b347223 */ /* 0x080fe20000000034 */
[-C--:B------:R-:W-:Y:S01]  /*3610*/  FFMA R19, R34, R55.reuse, R19 ;  /* 0x0000003722137223 */ /* 0x080fe20000000013 */
[-C--:B------:R-:W-:Y:S01]  /*3620*/  FFMA R12, R47, R55.reuse, R12 ;  /* 0x000000372f0c7223 */ /* 0x080fe2000000000c */
[----:B------:R-:W-:Y:S01]  /*3630*/  FFMA R5, R58, R55, R5 ;  /* 0x000000373a057223 */ /* 0x000fe20000000005 */
[-C--:B----4-:R-:W-:Y:S01]  /*3640*/  FFMA R98, R29, R28.reuse, R98 ;  /* 0x0000001c1d627223 */ /* 0x090fe20000000062 */
[-C--:B------:R-:W-:Y:S01]  /*3650*/  FFMA R93, R30, R28.reuse, R93 ;  /* 0x0000001c1e5d7223 */ /* 0x080fe2000000005d */
[-C--:B------:R-:W-:Y:S01]  /*3660*/  FFMA R88, R39, R28.reuse, R88 ;  /* 0x0000001c27587223 */ /* 0x080fe20000000058 */
[-C--:B------:R-:W-:Y:S01]  /*3670*/  FFMA R48, R32, R28.reuse, R48 ;  /* 0x0000001c20307223 */ /* 0x080fe20000000030 */
[-C--:B------:R-:W-:Y:S01]  /*3680*/  FFMA R61, R43, R28.reuse, R61 ;  /* 0x0000001c2b3d7223 */ /* 0x080fe2000000003d */
[-C--:B------:R-:W-:Y:S01]  /*3690*/  FFMA R23, R34, R28.reuse, R23 ;  /* 0x0000001c22177223 */ /* 0x080fe20000000017 */
[-C--:B------:R-:W-:Y:S01]  /*36a0*/  FFMA R16, R47, R28.reuse, R16 ;  /* 0x0000001c2f107223 */ /* 0x080fe20000000010 */
[----:B------:R-:W-:Y:S01]  /*36b0*/  FFMA R9, R58, R28, R9 ;  /* 0x0000001c3a097223 */ /* 0x000fe20000000009 */
[-C--:B-----5:R-:W-:Y:S01]  /*36c0*/  FFMA R100, R29, R31.reuse, R100 ;  /* 0x0000001f1d647223 */ /* 0x0a0fe20000000064 */
[-C--:B------:R-:W-:Y:S01]  /*36d0*/  FFMA R95, R30, R31.reuse, R95 ;  /* 0x0000001f1e5f7223 */ /* 0x080fe2000000005f */
[-C--:B------:R-:W-:Y:S01]  /*36e0*/  FFMA R90, R39, R31.reuse, R90 ;  /* 0x0000001f275a7223 */ /* 0x080fe2000000005a */
[-C--:B------:R-:W-:Y:S01]  /*36f0*/  FFMA R85, R32, R31.reuse, R85 ;  /* 0x0000001f20557223 */ /* 0x080fe20000000055 */
[-C--:B------:R-:W-:Y:S01]  /*3700*/  FFMA R54, R43, R31.reuse, R54 ;  /* 0x0000001f2b367223 */ /* 0x080fe20000000036 */
[-C--:B------:R-:W-:Y:S01]  /*3710*/  FFMA R21, R34, R31.reuse, R21 ;  /* 0x0000001f22157223 */ /* 0x080fe20000000015 */
[-C--:B------:R-:W-:Y:S01]  /*3720*/  FFMA R14, R47, R31.reuse, R14 ;  /* 0x0000001f2f0e7223 */ /* 0x080fe2000000000e */
[----:B------:R-:W-:Y:S01]  /*3730*/  FFMA R7, R58, R31, R7 ;  /* 0x0000001f3a077223 */ /* 0x000fe20000000007 */
[----:B------:R-:W-:Y:S01]  /*3740*/  IADD3 R27, PT, PT, R27, 0x200, RZ ;  /* 0x000002001b1b7810 */ /* 0x000fe20007ffe0ff */
[----:B------:R-:W-:Y:S06]  /*3750*/  BRA.U UP0, `(.L_x_3) ;  /* 0xfffffff900ac7547 */ /* 0x000fec000b83ffff */
[----:B------:R-:W-:Y:S01]  /*3760*/  HFMA2 R26, -RZ, RZ, 0, 5.9604644775390625e-08 ;  /* 0x00000001ff1a7431 */ /* 0x000fe200000001ff */
[----:B------:R-:W-:Y:S01]  /*3770*/  UPLOP3.LUT UP0, UPT, UPT, UPT, UPT, 0x40, 0x4 ;  /* 0x000000000004789c */ /* 0x000fe20003f0e870 */
[----:B------:R-:W-:Y:S10]  /*3780*/  BRA.U UP1, `(.L_x_4) ;  /* 0xfffffff901907547 */ /* 0x000ff4000b83ffff */
[----:B------:R-:W1:Y:S01]  /*3790*/  LDC.64 R24, c[0x0][0x390] ;  /* 0x0000e400ff187b82 */ /* 0x000e620000000a00 */
[----:B------:R-:W-:Y:S01]  /*37a0*/  UIMAD UR5, UR5, 0x18000, URZ ;  /* 0x00018000050578a4 */ /* 0x000fe2000f8e02ff */
[----:B------:R-:W-:-:S05]  /*37b0*/  IMAD R0, R0, 0xc00, RZ ;  /* 0x00000c0000007824 */ /* 0x000fca00078e02ff */
[----:B------:R-:W-:-:S04]  /*37c0*/  LOP3.LUT R27, R0, UR5, RZ, 0xfc, !PT ;  /* 0x00000005001b7c12 */ /* 0x000fc8000f8efcff */
[----:B------:R-:W-:-:S05]  /*37d0*/  IADD3 R27, PT, PT, R2, UR8, R27 ;  /* 0x00000008021b7c10 */ /* 0x000fca000fffe01b */
[----:B-1----:R-:W-:-:S05]  /*37e0*/  IMAD.WIDE.U32 R24, R27, 0x4, R24 ;  /* 0x000000041b187825 */ /* 0x002fca00078e0018 */
[----:B------:R-:W-:Y:S04]  /*37f0*/  STG.E desc[UR16][R24.64], R36 ;  /* 0x0000002418007986 */ /* 0x000fe8000c101910 */
        /* <DEDUP_REMOVED lines=62> */
[----:B------:R-:W-:Y:S01]  /*3be0*/  STG.E desc[UR16][R24.64+0x54184], R7 ;  /* 0x0541840718007986 */ /* 0x000fe2000c101910 */
[----:B------:R-:W-:Y:S05]  /*3bf0*/  EXIT ;  /* 0x000000000000794d */ /* 0x000fea0003800000 */
.L_x_5:
[----:B------:R-:W-:-:S00]  /*3c00*/  BRA `(.L_x_5) ;  /* 0xfffffffc00fc7947 */ /* 0x000fc0000383ffff */
[----:B------:R-:W-:-:S00]  /*3c10*/  NOP ;  /* 0x0000000000007918 */ /* 0x000fc00000000000 */
        /* <DEDUP_REMOVED lines=14> */
.L_x_6:


//--------------------- .nv.shared.main_kernel0   --------------------------
	.section	.nv.shared.main_kernel0,"aw",@nobits
	.sectionflags	@""
	.align	4
.nv.shared.main_kernel0:
	.zero		16384


//--------------------- .nv.shared.reserved.0     --------------------------
	.section	.nv.shared.reserved.0,"aw",@nobits
	.weak		__nv_reservedSMEM_offset_0_alias
	.size		__nv_reservedSMEM_offset_0_alias, 0, 64
	.other		__nv_reservedSMEM_offset_0_alias,@"STO_CUDA_RESERVED_SHARED STV_DEFAULT"
__nv_reservedSMEM_offset_0_alias:
	.zero		0
	.zero		64


//--------------------- .nv.constant0.main_kernel0 --------------------------
	.section	.nv.constant0.main_kernel0,"a",@progbits
	.sectionflags	@""
	.align	4
.nv.constant0.main_kernel0:
	.zero		920


//--------------------- SYMBOLS --------------------------

	.type		.nv.reservedSmem.offset0,@object
	.size		.nv.reservedSmem.offset0,0x4
	.type		.nv.reservedSmem.cap,@object
	.size		.nv.reservedSmem.cap,0x4
